//
// Generated by NVIDIA NVVM Compiler
//
// Compiler Build ID: CL-36424714
// Cuda compilation tools, release 13.0, V13.0.88
// Based on NVVM 20.0.0
//

.version 9.0
.target sm_100
.address_size 64

	// .globl	_Z18monte_carlo_kernelyddddPyy
.global .align 4 .b8 precalc_xorwow_matrix[102400];
.global .align 4 .b8 precalc_xorwow_offset_matrix[102400];
.global .align 4 .b8 mrg32k3aM1[2304];
.global .align 4 .b8 mrg32k3aM2[2304];
.global .align 4 .b8 mrg32k3aM1SubSeq[2016];
.global .align 4 .b8 mrg32k3aM2SubSeq[2016];
.global .align 4 .b8 mrg32k3aM1Seq[2304];
.global .align 4 .b8 mrg32k3aM2Seq[2304];
.const .align 8 .b8 __cr_lgamma_table[72];

.visible .entry _Z18monte_carlo_kernelyddddPyy(
	.param .u64 _Z18monte_carlo_kernelyddddPyy_param_0,
	.param .f64 _Z18monte_carlo_kernelyddddPyy_param_1,
	.param .f64 _Z18monte_carlo_kernelyddddPyy_param_2,
	.param .f64 _Z18monte_carlo_kernelyddddPyy_param_3,
	.param .f64 _Z18monte_carlo_kernelyddddPyy_param_4,
	.param .u64 .ptr .align 1 _Z18monte_carlo_kernelyddddPyy_param_5,
	.param .u64 _Z18monte_carlo_kernelyddddPyy_param_6
)
{
	.local .align 8 .b8 	__local_depot0[48];
	.reg .b64 	%SP;
	.reg .b64 	%SPL;
	.reg .pred 	%p<66>;
	.reg .b32 	%r<1258>;
	.reg .b64 	%rd<48>;
	.reg .b64 	%fd<17>;

	mov.u64 	%SPL, __local_depot0;
	ld.param.u64 	%rd16, [_Z18monte_carlo_kernelyddddPyy_param_0];
	ld.param.f64 	%fd3, [_Z18monte_carlo_kernelyddddPyy_param_1];
	ld.param.f64 	%fd5, [_Z18monte_carlo_kernelyddddPyy_param_3];
	ld.param.u64 	%rd18, [_Z18monte_carlo_kernelyddddPyy_param_6];
	add.u64 	%rd1, %SPL, 0;
	mov.u32 	%r563, %ctaid.x;
	mov.u32 	%r564, %ntid.x;
	mov.u32 	%r565, %tid.x;
	mad.lo.s32 	%r566, %r563, %r564, %r565;
	cvt.u64.u32 	%rd45, %r566;
	add.s64 	%rd20, %rd18, %rd45;
	cvt.u32.u64 	%r567, %rd20;
	xor.b32  	%r568, %r567, -1429050551;
	mul.lo.s32 	%r569, %r568, 1099087573;
	{ .reg .b32 tmp; mov.b64 {tmp, %r570}, %rd20; }
	xor.b32  	%r571, %r570, -136515619;
	mul.lo.s32 	%r572, %r571, -1703105765;
	add.s32 	%r573, %r569, %r572;
	add.s32 	%r1252, %r573, 6615241;
	add.s32 	%r982, %r569, 123456789;
	st.local.v2.u32 	[%rd1], {%r1252, %r982};
	xor.b32  	%r981, %r569, 362436069;
	add.s32 	%r980, %r572, 521288629;
	st.local.v2.u32 	[%rd1+8], {%r981, %r980};
	xor.b32  	%r979, %r572, 88675123;
	add.s32 	%r978, %r569, 5783321;
	st.local.v2.u32 	[%rd1+16], {%r979, %r978};
	setp.eq.s32 	%p1, %r566, 0;
	@%p1 bra 	$L__BB0_115;
	mov.b32 	%r965, 0;
	mov.u64 	%rd44, %rd45;
$L__BB0_2:
	mov.u64 	%rd3, %rd44;
	and.b64  	%rd4, %rd3, 3;
	setp.eq.s64 	%p2, %rd4, 0;
	@%p2 bra 	$L__BB0_114;
	mul.wide.u32 	%rd21, %r965, 3200;
	mov.u64 	%rd22, precalc_xorwow_matrix;
	add.s64 	%rd5, %rd22, %rd21;
	mov.b32 	%r978, 0;
	mov.u32 	%r979, %r978;
	mov.u32 	%r980, %r978;
	mov.u32 	%r981, %r978;
	mov.u32 	%r982, %r978;
	mov.u32 	%r971, %r978;
$L__BB0_4:
	mul.wide.u32 	%rd23, %r971, 4;
	add.s64 	%rd24, %rd1, %rd23;
	ld.local.u32 	%r19, [%rd24+4];
	shl.b32 	%r20, %r971, 5;
	mov.b32 	%r977, 0;
$L__BB0_5:
	.pragma "nounroll";
	shr.u32 	%r577, %r19, %r977;
	and.b32  	%r578, %r577, 1;
	setp.eq.b32 	%p3, %r578, 1;
	not.pred 	%p4, %p3;
	add.s32 	%r579, %r20, %r977;
	mul.lo.s32 	%r580, %r579, 5;
	mul.wide.u32 	%rd25, %r580, 4;
	add.s64 	%rd6, %rd5, %rd25;
	@%p4 bra 	$L__BB0_7;
	ld.global.u32 	%r581, [%rd6];
	xor.b32  	%r982, %r982, %r581;
	ld.global.u32 	%r582, [%rd6+4];
	xor.b32  	%r981, %r981, %r582;
	ld.global.u32 	%r583, [%rd6+8];
	xor.b32  	%r980, %r980, %r583;
	ld.global.u32 	%r584, [%rd6+12];
	xor.b32  	%r979, %r979, %r584;
	ld.global.u32 	%r585, [%rd6+16];
	xor.b32  	%r978, %r978, %r585;
$L__BB0_7:
	and.b32  	%r587, %r577, 2;
	setp.eq.s32 	%p5, %r587, 0;
	@%p5 bra 	$L__BB0_9;
	ld.global.u32 	%r588, [%rd6+20];
	xor.b32  	%r982, %r982, %r588;
	ld.global.u32 	%r589, [%rd6+24];
	xor.b32  	%r981, %r981, %r589;
	ld.global.u32 	%r590, [%rd6+28];
	xor.b32  	%r980, %r980, %r590;
	ld.global.u32 	%r591, [%rd6+32];
	xor.b32  	%r979, %r979, %r591;
	ld.global.u32 	%r592, [%rd6+36];
	xor.b32  	%r978, %r978, %r592;
$L__BB0_9:
	and.b32  	%r594, %r577, 4;
	setp.eq.s32 	%p6, %r594, 0;
	@%p6 bra 	$L__BB0_11;
	ld.global.u32 	%r595, [%rd6+40];
	xor.b32  	%r982, %r982, %r595;
	ld.global.u32 	%r596, [%rd6+44];
	xor.b32  	%r981, %r981, %r596;
	ld.global.u32 	%r597, [%rd6+48];
	xor.b32  	%r980, %r980, %r597;
	ld.global.u32 	%r598, [%rd6+52];
	xor.b32  	%r979, %r979, %r598;
	ld.global.u32 	%r599, [%rd6+56];
	xor.b32  	%r978, %r978, %r599;
$L__BB0_11:
	and.b32  	%r601, %r577, 8;
	setp.eq.s32 	%p7, %r601, 0;
	@%p7 bra 	$L__BB0_13;
	ld.global.u32 	%r602, [%rd6+60];
	xor.b32  	%r982, %r982, %r602;
	ld.global.u32 	%r603, [%rd6+64];
	xor.b32  	%r981, %r981, %r603;
	ld.global.u32 	%r604, [%rd6+68];
	xor.b32  	%r980, %r980, %r604;
	ld.global.u32 	%r605, [%rd6+72];
	xor.b32  	%r979, %r979, %r605;
	ld.global.u32 	%r606, [%rd6+76];
	xor.b32  	%r978, %r978, %r606;
$L__BB0_13:
	and.b32  	%r608, %r577, 16;
	setp.eq.s32 	%p8, %r608, 0;
	@%p8 bra 	$L__BB0_15;
	ld.global.u32 	%r609, [%rd6+80];
	xor.b32  	%r982, %r982, %r609;
	ld.global.u32 	%r610, [%rd6+84];
	xor.b32  	%r981, %r981, %r610;
	ld.global.u32 	%r611, [%rd6+88];
	xor.b32  	%r980, %r980, %r611;
	ld.global.u32 	%r612, [%rd6+92];
	xor.b32  	%r979, %r979, %r612;
	ld.global.u32 	%r613, [%rd6+96];
	xor.b32  	%r978, %r978, %r613;
$L__BB0_15:
	and.b32  	%r615, %r577, 32;
	setp.eq.s32 	%p9, %r615, 0;
	@%p9 bra 	$L__BB0_17;
	ld.global.u32 	%r616, [%rd6+100];
	xor.b32  	%r982, %r982, %r616;
	ld.global.u32 	%r617, [%rd6+104];
	xor.b32  	%r981, %r981, %r617;
	ld.global.u32 	%r618, [%rd6+108];
	xor.b32  	%r980, %r980, %r618;
	ld.global.u32 	%r619, [%rd6+112];
	xor.b32  	%r979, %r979, %r619;
	ld.global.u32 	%r620, [%rd6+116];
	xor.b32  	%r978, %r978, %r620;
$L__BB0_17:
	and.b32  	%r622, %r577, 64;
	setp.eq.s32 	%p10, %r622, 0;
	@%p10 bra 	$L__BB0_19;
	ld.global.u32 	%r623, [%rd6+120];
	xor.b32  	%r982, %r982, %r623;
	ld.global.u32 	%r624, [%rd6+124];
	xor.b32  	%r981, %r981, %r624;
	ld.global.u32 	%r625, [%rd6+128];
	xor.b32  	%r980, %r980, %r625;
	ld.global.u32 	%r626, [%rd6+132];
	xor.b32  	%r979, %r979, %r626;
	ld.global.u32 	%r627, [%rd6+136];
	xor.b32  	%r978, %r978, %r627;
$L__BB0_19:
	and.b32  	%r629, %r577, 128;
	setp.eq.s32 	%p11, %r629, 0;
	@%p11 bra 	$L__BB0_21;
	ld.global.u32 	%r630, [%rd6+140];
	xor.b32  	%r982, %r982, %r630;
	ld.global.u32 	%r631, [%rd6+144];
	xor.b32  	%r981, %r981, %r631;
	ld.global.u32 	%r632, [%rd6+148];
	xor.b32  	%r980, %r980, %r632;
	ld.global.u32 	%r633, [%rd6+152];
	xor.b32  	%r979, %r979, %r633;
	ld.global.u32 	%r634, [%rd6+156];
	xor.b32  	%r978, %r978, %r634;
$L__BB0_21:
	and.b32  	%r636, %r577, 256;
	setp.eq.s32 	%p12, %r636, 0;
	@%p12 bra 	$L__BB0_23;
	ld.global.u32 	%r637, [%rd6+160];
	xor.b32  	%r982, %r982, %r637;
	ld.global.u32 	%r638, [%rd6+164];
	xor.b32  	%r981, %r981, %r638;
	ld.global.u32 	%r639, [%rd6+168];
	xor.b32  	%r980, %r980, %r639;
	ld.global.u32 	%r640, [%rd6+172];
	xor.b32  	%r979, %r979, %r640;
	ld.global.u32 	%r641, [%rd6+176];
	xor.b32  	%r978, %r978, %r641;
$L__BB0_23:
	and.b32  	%r643, %r577, 512;
	setp.eq.s32 	%p13, %r643, 0;
	@%p13 bra 	$L__BB0_25;
	ld.global.u32 	%r644, [%rd6+180];
	xor.b32  	%r982, %r982, %r644;
	ld.global.u32 	%r645, [%rd6+184];
	xor.b32  	%r981, %r981, %r645;
	ld.global.u32 	%r646, [%rd6+188];
	xor.b32  	%r980, %r980, %r646;
	ld.global.u32 	%r647, [%rd6+192];
	xor.b32  	%r979, %r979, %r647;
	ld.global.u32 	%r648, [%rd6+196];
	xor.b32  	%r978, %r978, %r648;
$L__BB0_25:
	and.b32  	%r650, %r577, 1024;
	setp.eq.s32 	%p14, %r650, 0;
	@%p14 bra 	$L__BB0_27;
	ld.global.u32 	%r651, [%rd6+200];
	xor.b32  	%r982, %r982, %r651;
	ld.global.u32 	%r652, [%rd6+204];
	xor.b32  	%r981, %r981, %r652;
	ld.global.u32 	%r653, [%rd6+208];
	xor.b32  	%r980, %r980, %r653;
	ld.global.u32 	%r654, [%rd6+212];
	xor.b32  	%r979, %r979, %r654;
	ld.global.u32 	%r655, [%rd6+216];
	xor.b32  	%r978, %r978, %r655;
$L__BB0_27:
	and.b32  	%r657, %r577, 2048;
	setp.eq.s32 	%p15, %r657, 0;
	@%p15 bra 	$L__BB0_29;
	ld.global.u32 	%r658, [%rd6+220];
	xor.b32  	%r982, %r982, %r658;
	ld.global.u32 	%r659, [%rd6+224];
	xor.b32  	%r981, %r981, %r659;
	ld.global.u32 	%r660, [%rd6+228];
	xor.b32  	%r980, %r980, %r660;
	ld.global.u32 	%r661, [%rd6+232];
	xor.b32  	%r979, %r979, %r661;
	ld.global.u32 	%r662, [%rd6+236];
	xor.b32  	%r978, %r978, %r662;
$L__BB0_29:
	and.b32  	%r664, %r577, 4096;
	setp.eq.s32 	%p16, %r664, 0;
	@%p16 bra 	$L__BB0_31;
	ld.global.u32 	%r665, [%rd6+240];
	xor.b32  	%r982, %r982, %r665;
	ld.global.u32 	%r666, [%rd6+244];
	xor.b32  	%r981, %r981, %r666;
	ld.global.u32 	%r667, [%rd6+248];
	xor.b32  	%r980, %r980, %r667;
	ld.global.u32 	%r668, [%rd6+252];
	xor.b32  	%r979, %r979, %r668;
	ld.global.u32 	%r669, [%rd6+256];
	xor.b32  	%r978, %r978, %r669;
$L__BB0_31:
	and.b32  	%r671, %r577, 8192;
	setp.eq.s32 	%p17, %r671, 0;
	@%p17 bra 	$L__BB0_33;
	ld.global.u32 	%r672, [%rd6+260];
	xor.b32  	%r982, %r982, %r672;
	ld.global.u32 	%r673, [%rd6+264];
	xor.b32  	%r981, %r981, %r673;
	ld.global.u32 	%r674, [%rd6+268];
	xor.b32  	%r980, %r980, %r674;
	ld.global.u32 	%r675, [%rd6+272];
	xor.b32  	%r979, %r979, %r675;
	ld.global.u32 	%r676, [%rd6+276];
	xor.b32  	%r978, %r978, %r676;
$L__BB0_33:
	and.b32  	%r678, %r577, 16384;
	setp.eq.s32 	%p18, %r678, 0;
	@%p18 bra 	$L__BB0_35;
	ld.global.u32 	%r679, [%rd6+280];
	xor.b32  	%r982, %r982, %r679;
	ld.global.u32 	%r680, [%rd6+284];
	xor.b32  	%r981, %r981, %r680;
	ld.global.u32 	%r681, [%rd6+288];
	xor.b32  	%r980, %r980, %r681;
	ld.global.u32 	%r682, [%rd6+292];
	xor.b32  	%r979, %r979, %r682;
	ld.global.u32 	%r683, [%rd6+296];
	xor.b32  	%r978, %r978, %r683;
$L__BB0_35:
	and.b32  	%r685, %r577, 32768;
	setp.eq.s32 	%p19, %r685, 0;
	@%p19 bra 	$L__BB0_37;
	ld.global.u32 	%r686, [%rd6+300];
	xor.b32  	%r982, %r982, %r686;
	ld.global.u32 	%r687, [%rd6+304];
	xor.b32  	%r981, %r981, %r687;
	ld.global.u32 	%r688, [%rd6+308];
	xor.b32  	%r980, %r980, %r688;
	ld.global.u32 	%r689, [%rd6+312];
	xor.b32  	%r979, %r979, %r689;
	ld.global.u32 	%r690, [%rd6+316];
	xor.b32  	%r978, %r978, %r690;
$L__BB0_37:
	add.s32 	%r977, %r977, 16;
	setp.ne.s32 	%p20, %r977, 32;
	@%p20 bra 	$L__BB0_5;
	mad.lo.s32 	%r691, %r971, -31, %r20;
	add.s32 	%r971, %r691, 1;
	setp.ne.s32 	%p21, %r971, 5;
	@%p21 bra 	$L__BB0_4;
	st.local.u32 	[%rd1+4], %r982;
	st.local.v2.u32 	[%rd1+8], {%r981, %r980};
	st.local.v2.u32 	[%rd1+16], {%r979, %r978};
	setp.eq.s64 	%p22, %rd4, 1;
	@%p22 bra 	$L__BB0_114;
	mov.b32 	%r978, 0;
	mov.u32 	%r979, %r978;
	mov.u32 	%r980, %r978;
	mov.u32 	%r981, %r978;
	mov.u32 	%r982, %r978;
	mov.u32 	%r1063, %r978;
$L__BB0_41:
	mul.wide.u32 	%rd26, %r1063, 4;
	add.s64 	%rd27, %rd1, %rd26;
	ld.local.u32 	%r195, [%rd27+4];
	shl.b32 	%r196, %r1063, 5;
	mov.b32 	%r1069, 0;
$L__BB0_42:
	.pragma "nounroll";
	shr.u32 	%r694, %r195, %r1069;
	and.b32  	%r695, %r694, 1;
	setp.eq.b32 	%p23, %r695, 1;
	not.pred 	%p24, %p23;
	add.s32 	%r696, %r196, %r1069;
	mul.lo.s32 	%r697, %r696, 5;
	mul.wide.u32 	%rd28, %r697, 4;
	add.s64 	%rd7, %rd5, %rd28;
	@%p24 bra 	$L__BB0_44;
	ld.global.u32 	%r698, [%rd7];
	xor.b32  	%r982, %r982, %r698;
	ld.global.u32 	%r699, [%rd7+4];
	xor.b32  	%r981, %r981, %r699;
	ld.global.u32 	%r700, [%rd7+8];
	xor.b32  	%r980, %r980, %r700;
	ld.global.u32 	%r701, [%rd7+12];
	xor.b32  	%r979, %r979, %r701;
	ld.global.u32 	%r702, [%rd7+16];
	xor.b32  	%r978, %r978, %r702;
$L__BB0_44:
	and.b32  	%r704, %r694, 2;
	setp.eq.s32 	%p25, %r704, 0;
	@%p25 bra 	$L__BB0_46;
	ld.global.u32 	%r705, [%rd7+20];
	xor.b32  	%r982, %r982, %r705;
	ld.global.u32 	%r706, [%rd7+24];
	xor.b32  	%r981, %r981, %r706;
	ld.global.u32 	%r707, [%rd7+28];
	xor.b32  	%r980, %r980, %r707;
	ld.global.u32 	%r708, [%rd7+32];
	xor.b32  	%r979, %r979, %r708;
	ld.global.u32 	%r709, [%rd7+36];
	xor.b32  	%r978, %r978, %r709;
$L__BB0_46:
	and.b32  	%r711, %r694, 4;
	setp.eq.s32 	%p26, %r711, 0;
	@%p26 bra 	$L__BB0_48;
	ld.global.u32 	%r712, [%rd7+40];
	xor.b32  	%r982, %r982, %r712;
	ld.global.u32 	%r713, [%rd7+44];
	xor.b32  	%r981, %r981, %r713;
	ld.global.u32 	%r714, [%rd7+48];
	xor.b32  	%r980, %r980, %r714;
	ld.global.u32 	%r715, [%rd7+52];
	xor.b32  	%r979, %r979, %r715;
	ld.global.u32 	%r716, [%rd7+56];
	xor.b32  	%r978, %r978, %r716;
$L__BB0_48:
	and.b32  	%r718, %r694, 8;
	setp.eq.s32 	%p27, %r718, 0;
	@%p27 bra 	$L__BB0_50;
	ld.global.u32 	%r719, [%rd7+60];
	xor.b32  	%r982, %r982, %r719;
	ld.global.u32 	%r720, [%rd7+64];
	xor.b32  	%r981, %r981, %r720;
	ld.global.u32 	%r721, [%rd7+68];
	xor.b32  	%r980, %r980, %r721;
	ld.global.u32 	%r722, [%rd7+72];
	xor.b32  	%r979, %r979, %r722;
	ld.global.u32 	%r723, [%rd7+76];
	xor.b32  	%r978, %r978, %r723;
$L__BB0_50:
	and.b32  	%r725, %r694, 16;
	setp.eq.s32 	%p28, %r725, 0;
	@%p28 bra 	$L__BB0_52;
	ld.global.u32 	%r726, [%rd7+80];
	xor.b32  	%r982, %r982, %r726;
	ld.global.u32 	%r727, [%rd7+84];
	xor.b32  	%r981, %r981, %r727;
	ld.global.u32 	%r728, [%rd7+88];
	xor.b32  	%r980, %r980, %r728;
	ld.global.u32 	%r729, [%rd7+92];
	xor.b32  	%r979, %r979, %r729;
	ld.global.u32 	%r730, [%rd7+96];
	xor.b32  	%r978, %r978, %r730;
$L__BB0_52:
	and.b32  	%r732, %r694, 32;
	setp.eq.s32 	%p29, %r732, 0;
	@%p29 bra 	$L__BB0_54;
	ld.global.u32 	%r733, [%rd7+100];
	xor.b32  	%r982, %r982, %r733;
	ld.global.u32 	%r734, [%rd7+104];
	xor.b32  	%r981, %r981, %r734;
	ld.global.u32 	%r735, [%rd7+108];
	xor.b32  	%r980, %r980, %r735;
	ld.global.u32 	%r736, [%rd7+112];
	xor.b32  	%r979, %r979, %r736;
	ld.global.u32 	%r737, [%rd7+116];
	xor.b32  	%r978, %r978, %r737;
$L__BB0_54:
	and.b32  	%r739, %r694, 64;
	setp.eq.s32 	%p30, %r739, 0;
	@%p30 bra 	$L__BB0_56;
	ld.global.u32 	%r740, [%rd7+120];
	xor.b32  	%r982, %r982, %r740;
	ld.global.u32 	%r741, [%rd7+124];
	xor.b32  	%r981, %r981, %r741;
	ld.global.u32 	%r742, [%rd7+128];
	xor.b32  	%r980, %r980, %r742;
	ld.global.u32 	%r743, [%rd7+132];
	xor.b32  	%r979, %r979, %r743;
	ld.global.u32 	%r744, [%rd7+136];
	xor.b32  	%r978, %r978, %r744;
$L__BB0_56:
	and.b32  	%r746, %r694, 128;
	setp.eq.s32 	%p31, %r746, 0;
	@%p31 bra 	$L__BB0_58;
	ld.global.u32 	%r747, [%rd7+140];
	xor.b32  	%r982, %r982, %r747;
	ld.global.u32 	%r748, [%rd7+144];
	xor.b32  	%r981, %r981, %r748;
	ld.global.u32 	%r749, [%rd7+148];
	xor.b32  	%r980, %r980, %r749;
	ld.global.u32 	%r750, [%rd7+152];
	xor.b32  	%r979, %r979, %r750;
	ld.global.u32 	%r751, [%rd7+156];
	xor.b32  	%r978, %r978, %r751;
$L__BB0_58:
	and.b32  	%r753, %r694, 256;
	setp.eq.s32 	%p32, %r753, 0;
	@%p32 bra 	$L__BB0_60;
	ld.global.u32 	%r754, [%rd7+160];
	xor.b32  	%r982, %r982, %r754;
	ld.global.u32 	%r755, [%rd7+164];
	xor.b32  	%r981, %r981, %r755;
	ld.global.u32 	%r756, [%rd7+168];
	xor.b32  	%r980, %r980, %r756;
	ld.global.u32 	%r757, [%rd7+172];
	xor.b32  	%r979, %r979, %r757;
	ld.global.u32 	%r758, [%rd7+176];
	xor.b32  	%r978, %r978, %r758;
$L__BB0_60:
	and.b32  	%r760, %r694, 512;
	setp.eq.s32 	%p33, %r760, 0;
	@%p33 bra 	$L__BB0_62;
	ld.global.u32 	%r761, [%rd7+180];
	xor.b32  	%r982, %r982, %r761;
	ld.global.u32 	%r762, [%rd7+184];
	xor.b32  	%r981, %r981, %r762;
	ld.global.u32 	%r763, [%rd7+188];
	xor.b32  	%r980, %r980, %r763;
	ld.global.u32 	%r764, [%rd7+192];
	xor.b32  	%r979, %r979, %r764;
	ld.global.u32 	%r765, [%rd7+196];
	xor.b32  	%r978, %r978, %r765;
$L__BB0_62:
	and.b32  	%r767, %r694, 1024;
	setp.eq.s32 	%p34, %r767, 0;
	@%p34 bra 	$L__BB0_64;
	ld.global.u32 	%r768, [%rd7+200];
	xor.b32  	%r982, %r982, %r768;
	ld.global.u32 	%r769, [%rd7+204];
	xor.b32  	%r981, %r981, %r769;
	ld.global.u32 	%r770, [%rd7+208];
	xor.b32  	%r980, %r980, %r770;
	ld.global.u32 	%r771, [%rd7+212];
	xor.b32  	%r979, %r979, %r771;
	ld.global.u32 	%r772, [%rd7+216];
	xor.b32  	%r978, %r978, %r772;
$L__BB0_64:
	and.b32  	%r774, %r694, 2048;
	setp.eq.s32 	%p35, %r774, 0;
	@%p35 bra 	$L__BB0_66;
	ld.global.u32 	%r775, [%rd7+220];
	xor.b32  	%r982, %r982, %r775;
	ld.global.u32 	%r776, [%rd7+224];
	xor.b32  	%r981, %r981, %r776;
	ld.global.u32 	%r777, [%rd7+228];
	xor.b32  	%r980, %r980, %r777;
	ld.global.u32 	%r778, [%rd7+232];
	xor.b32  	%r979, %r979, %r778;
	ld.global.u32 	%r779, [%rd7+236];
	xor.b32  	%r978, %r978, %r779;
$L__BB0_66:
	and.b32  	%r781, %r694, 4096;
	setp.eq.s32 	%p36, %r781, 0;
	@%p36 bra 	$L__BB0_68;
	ld.global.u32 	%r782, [%rd7+240];
	xor.b32  	%r982, %r982, %r782;
	ld.global.u32 	%r783, [%rd7+244];
	xor.b32  	%r981, %r981, %r783;
	ld.global.u32 	%r784, [%rd7+248];
	xor.b32  	%r980, %r980, %r784;
	ld.global.u32 	%r785, [%rd7+252];
	xor.b32  	%r979, %r979, %r785;
	ld.global.u32 	%r786, [%rd7+256];
	xor.b32  	%r978, %r978, %r786;
$L__BB0_68:
	and.b32  	%r788, %r694, 8192;
	setp.eq.s32 	%p37, %r788, 0;
	@%p37 bra 	$L__BB0_70;
	ld.global.u32 	%r789, [%rd7+260];
	xor.b32  	%r982, %r982, %r789;
	ld.global.u32 	%r790, [%rd7+264];
	xor.b32  	%r981, %r981, %r790;
	ld.global.u32 	%r791, [%rd7+268];
	xor.b32  	%r980, %r980, %r791;
	ld.global.u32 	%r792, [%rd7+272];
	xor.b32  	%r979, %r979, %r792;
	ld.global.u32 	%r793, [%rd7+276];
	xor.b32  	%r978, %r978, %r793;
$L__BB0_70:
	and.b32  	%r795, %r694, 16384;
	setp.eq.s32 	%p38, %r795, 0;
	@%p38 bra 	$L__BB0_72;
	ld.global.u32 	%r796, [%rd7+280];
	xor.b32  	%r982, %r982, %r796;
	ld.global.u32 	%r797, [%rd7+284];
	xor.b32  	%r981, %r981, %r797;
	ld.global.u32 	%r798, [%rd7+288];
	xor.b32  	%r980, %r980, %r798;
	ld.global.u32 	%r799, [%rd7+292];
	xor.b32  	%r979, %r979, %r799;
	ld.global.u32 	%r800, [%rd7+296];
	xor.b32  	%r978, %r978, %r800;
$L__BB0_72:
	and.b32  	%r802, %r694, 32768;
	setp.eq.s32 	%p39, %r802, 0;
	@%p39 bra 	$L__BB0_74;
	ld.global.u32 	%r803, [%rd7+300];
	xor.b32  	%r982, %r982, %r803;
	ld.global.u32 	%r804, [%rd7+304];
	xor.b32  	%r981, %r981, %r804;
	ld.global.u32 	%r805, [%rd7+308];
	xor.b32  	%r980, %r980, %r805;
	ld.global.u32 	%r806, [%rd7+312];
	xor.b32  	%r979, %r979, %r806;
	ld.global.u32 	%r807, [%rd7+316];
	xor.b32  	%r978, %r978, %r807;
$L__BB0_74:
	add.s32 	%r1069, %r1069, 16;
	setp.ne.s32 	%p40, %r1069, 32;
	@%p40 bra 	$L__BB0_42;
	mad.lo.s32 	%r808, %r1063, -31, %r196;
	add.s32 	%r1063, %r808, 1;
	setp.ne.s32 	%p41, %r1063, 5;
	@%p41 bra 	$L__BB0_41;
	st.local.u32 	[%rd1+4], %r982;
	st.local.v2.u32 	[%rd1+8], {%r981, %r980};
	st.local.v2.u32 	[%rd1+16], {%r979, %r978};
	setp.ne.s64 	%p42, %rd4, 3;
	@%p42 bra 	$L__BB0_114;
	mov.b32 	%r978, 0;
	mov.u32 	%r979, %r978;
	mov.u32 	%r980, %r978;
	mov.u32 	%r981, %r978;
	mov.u32 	%r982, %r978;
	mov.u32 	%r1155, %r978;
$L__BB0_78:
	mul.wide.u32 	%rd29, %r1155, 4;
	add.s64 	%rd30, %rd1, %rd29;
	ld.local.u32 	%r371, [%rd30+4];
	shl.b32 	%r372, %r1155, 5;
	mov.b32 	%r1161, 0;
$L__BB0_79:
	.pragma "nounroll";
	shr.u32 	%r811, %r371, %r1161;
	and.b32  	%r812, %r811, 1;
	setp.eq.b32 	%p43, %r812, 1;
	not.pred 	%p44, %p43;
	add.s32 	%r813, %r372, %r1161;
	mul.lo.s32 	%r814, %r813, 5;
	mul.wide.u32 	%rd31, %r814, 4;
	add.s64 	%rd8, %rd5, %rd31;
	@%p44 bra 	$L__BB0_81;
	ld.global.u32 	%r815, [%rd8];
	xor.b32  	%r982, %r982, %r815;
	ld.global.u32 	%r816, [%rd8+4];
	xor.b32  	%r981, %r981, %r816;
	ld.global.u32 	%r817, [%rd8+8];
	xor.b32  	%r980, %r980, %r817;
	ld.global.u32 	%r818, [%rd8+12];
	xor.b32  	%r979, %r979, %r818;
	ld.global.u32 	%r819, [%rd8+16];
	xor.b32  	%r978, %r978, %r819;
$L__BB0_81:
	and.b32  	%r821, %r811, 2;
	setp.eq.s32 	%p45, %r821, 0;
	@%p45 bra 	$L__BB0_83;
	ld.global.u32 	%r822, [%rd8+20];
	xor.b32  	%r982, %r982, %r822;
	ld.global.u32 	%r823, [%rd8+24];
	xor.b32  	%r981, %r981, %r823;
	ld.global.u32 	%r824, [%rd8+28];
	xor.b32  	%r980, %r980, %r824;
	ld.global.u32 	%r825, [%rd8+32];
	xor.b32  	%r979, %r979, %r825;
	ld.global.u32 	%r826, [%rd8+36];
	xor.b32  	%r978, %r978, %r826;
$L__BB0_83:
	and.b32  	%r828, %r811, 4;
	setp.eq.s32 	%p46, %r828, 0;
	@%p46 bra 	$L__BB0_85;
	ld.global.u32 	%r829, [%rd8+40];
	xor.b32  	%r982, %r982, %r829;
	ld.global.u32 	%r830, [%rd8+44];
	xor.b32  	%r981, %r981, %r830;
	ld.global.u32 	%r831, [%rd8+48];
	xor.b32  	%r980, %r980, %r831;
	ld.global.u32 	%r832, [%rd8+52];
	xor.b32  	%r979, %r979, %r832;
	ld.global.u32 	%r833, [%rd8+56];
	xor.b32  	%r978, %r978, %r833;
$L__BB0_85:
	and.b32  	%r835, %r811, 8;
	setp.eq.s32 	%p47, %r835, 0;
	@%p47 bra 	$L__BB0_87;
	ld.global.u32 	%r836, [%rd8+60];
	xor.b32  	%r982, %r982, %r836;
	ld.global.u32 	%r837, [%rd8+64];
	xor.b32  	%r981, %r981, %r837;
	ld.global.u32 	%r838, [%rd8+68];
	xor.b32  	%r980, %r980, %r838;
	ld.global.u32 	%r839, [%rd8+72];
	xor.b32  	%r979, %r979, %r839;
	ld.global.u32 	%r840, [%rd8+76];
	xor.b32  	%r978, %r978, %r840;
$L__BB0_87:
	and.b32  	%r842, %r811, 16;
	setp.eq.s32 	%p48, %r842, 0;
	@%p48 bra 	$L__BB0_89;
	ld.global.u32 	%r843, [%rd8+80];
	xor.b32  	%r982, %r982, %r843;
	ld.global.u32 	%r844, [%rd8+84];
	xor.b32  	%r981, %r981, %r844;
	ld.global.u32 	%r845, [%rd8+88];
	xor.b32  	%r980, %r980, %r845;
	ld.global.u32 	%r846, [%rd8+92];
	xor.b32  	%r979, %r979, %r846;
	ld.global.u32 	%r847, [%rd8+96];
	xor.b32  	%r978, %r978, %r847;
$L__BB0_89:
	and.b32  	%r849, %r811, 32;
	setp.eq.s32 	%p49, %r849, 0;
	@%p49 bra 	$L__BB0_91;
	ld.global.u32 	%r850, [%rd8+100];
	xor.b32  	%r982, %r982, %r850;
	ld.global.u32 	%r851, [%rd8+104];
	xor.b32  	%r981, %r981, %r851;
	ld.global.u32 	%r852, [%rd8+108];
	xor.b32  	%r980, %r980, %r852;
	ld.global.u32 	%r853, [%rd8+112];
	xor.b32  	%r979, %r979, %r853;
	ld.global.u32 	%r854, [%rd8+116];
	xor.b32  	%r978, %r978, %r854;
$L__BB0_91:
	and.b32  	%r856, %r811, 64;
	setp.eq.s32 	%p50, %r856, 0;
	@%p50 bra 	$L__BB0_93;
	ld.global.u32 	%r857, [%rd8+120];
	xor.b32  	%r982, %r982, %r857;
	ld.global.u32 	%r858, [%rd8+124];
	xor.b32  	%r981, %r981, %r858;
	ld.global.u32 	%r859, [%rd8+128];
	xor.b32  	%r980, %r980, %r859;
	ld.global.u32 	%r860, [%rd8+132];
	xor.b32  	%r979, %r979, %r860;
	ld.global.u32 	%r861, [%rd8+136];
	xor.b32  	%r978, %r978, %r861;
$L__BB0_93:
	and.b32  	%r863, %r811, 128;
	setp.eq.s32 	%p51, %r863, 0;
	@%p51 bra 	$L__BB0_95;
	ld.global.u32 	%r864, [%rd8+140];
	xor.b32  	%r982, %r982, %r864;
	ld.global.u32 	%r865, [%rd8+144];
	xor.b32  	%r981, %r981, %r865;
	ld.global.u32 	%r866, [%rd8+148];
	xor.b32  	%r980, %r980, %r866;
	ld.global.u32 	%r867, [%rd8+152];
	xor.b32  	%r979, %r979, %r867;
	ld.global.u32 	%r868, [%rd8+156];
	xor.b32  	%r978, %r978, %r868;
$L__BB0_95:
	and.b32  	%r870, %r811, 256;
	setp.eq.s32 	%p52, %r870, 0;
	@%p52 bra 	$L__BB0_97;
	ld.global.u32 	%r871, [%rd8+160];
	xor.b32  	%r982, %r982, %r871;
	ld.global.u32 	%r872, [%rd8+164];
	xor.b32  	%r981, %r981, %r872;
	ld.global.u32 	%r873, [%rd8+168];
	xor.b32  	%r980, %r980, %r873;
	ld.global.u32 	%r874, [%rd8+172];
	xor.b32  	%r979, %r979, %r874;
	ld.global.u32 	%r875, [%rd8+176];
	xor.b32  	%r978, %r978, %r875;
$L__BB0_97:
	and.b32  	%r877, %r811, 512;
	setp.eq.s32 	%p53, %r877, 0;
	@%p53 bra 	$L__BB0_99;
	ld.global.u32 	%r878, [%rd8+180];
	xor.b32  	%r982, %r982, %r878;
	ld.global.u32 	%r879, [%rd8+184];
	xor.b32  	%r981, %r981, %r879;
	ld.global.u32 	%r880, [%rd8+188];
	xor.b32  	%r980, %r980, %r880;
	ld.global.u32 	%r881, [%rd8+192];
	xor.b32  	%r979, %r979, %r881;
	ld.global.u32 	%r882, [%rd8+196];
	xor.b32  	%r978, %r978, %r882;
$L__BB0_99:
	and.b32  	%r884, %r811, 1024;
	setp.eq.s32 	%p54, %r884, 0;
	@%p54 bra 	$L__BB0_101;
	ld.global.u32 	%r885, [%rd8+200];
	xor.b32  	%r982, %r982, %r885;
	ld.global.u32 	%r886, [%rd8+204];
	xor.b32  	%r981, %r981, %r886;
	ld.global.u32 	%r887, [%rd8+208];
	xor.b32  	%r980, %r980, %r887;
	ld.global.u32 	%r888, [%rd8+212];
	xor.b32  	%r979, %r979, %r888;
	ld.global.u32 	%r889, [%rd8+216];
	xor.b32  	%r978, %r978, %r889;
$L__BB0_101:
	and.b32  	%r891, %r811, 2048;
	setp.eq.s32 	%p55, %r891, 0;
	@%p55 bra 	$L__BB0_103;
	ld.global.u32 	%r892, [%rd8+220];
	xor.b32  	%r982, %r982, %r892;
	ld.global.u32 	%r893, [%rd8+224];
	xor.b32  	%r981, %r981, %r893;
	ld.global.u32 	%r894, [%rd8+228];
	xor.b32  	%r980, %r980, %r894;
	ld.global.u32 	%r895, [%rd8+232];
	xor.b32  	%r979, %r979, %r895;
	ld.global.u32 	%r896, [%rd8+236];
	xor.b32  	%r978, %r978, %r896;
$L__BB0_103:
	and.b32  	%r898, %r811, 4096;
	setp.eq.s32 	%p56, %r898, 0;
	@%p56 bra 	$L__BB0_105;
	ld.global.u32 	%r899, [%rd8+240];
	xor.b32  	%r982, %r982, %r899;
	ld.global.u32 	%r900, [%rd8+244];
	xor.b32  	%r981, %r981, %r900;
	ld.global.u32 	%r901, [%rd8+248];
	xor.b32  	%r980, %r980, %r901;
	ld.global.u32 	%r902, [%rd8+252];
	xor.b32  	%r979, %r979, %r902;
	ld.global.u32 	%r903, [%rd8+256];
	xor.b32  	%r978, %r978, %r903;
$L__BB0_105:
	and.b32  	%r905, %r811, 8192;
	setp.eq.s32 	%p57, %r905, 0;
	@%p57 bra 	$L__BB0_107;
	ld.global.u32 	%r906, [%rd8+260];
	xor.b32  	%r982, %r982, %r906;
	ld.global.u32 	%r907, [%rd8+264];
	xor.b32  	%r981, %r981, %r907;
	ld.global.u32 	%r908, [%rd8+268];
	xor.b32  	%r980, %r980, %r908;
	ld.global.u32 	%r909, [%rd8+272];
	xor.b32  	%r979, %r979, %r909;
	ld.global.u32 	%r910, [%rd8+276];
	xor.b32  	%r978, %r978, %r910;
$L__BB0_107:
	and.b32  	%r912, %r811, 16384;
	setp.eq.s32 	%p58, %r912, 0;
	@%p58 bra 	$L__BB0_109;
	ld.global.u32 	%r913, [%rd8+280];
	xor.b32  	%r982, %r982, %r913;
	ld.global.u32 	%r914, [%rd8+284];
	xor.b32  	%r981, %r981, %r914;
	ld.global.u32 	%r915, [%rd8+288];
	xor.b32  	%r980, %r980, %r915;
	ld.global.u32 	%r916, [%rd8+292];
	xor.b32  	%r979, %r979, %r916;
	ld.global.u32 	%r917, [%rd8+296];
	xor.b32  	%r978, %r978, %r917;
$L__BB0_109:
	and.b32  	%r919, %r811, 32768;
	setp.eq.s32 	%p59, %r919, 0;
	@%p59 bra 	$L__BB0_111;
	ld.global.u32 	%r920, [%rd8+300];
	xor.b32  	%r982, %r982, %r920;
	ld.global.u32 	%r921, [%rd8+304];
	xor.b32  	%r981, %r981, %r921;
	ld.global.u32 	%r922, [%rd8+308];
	xor.b32  	%r980, %r980, %r922;
	ld.global.u32 	%r923, [%rd8+312];
	xor.b32  	%r979, %r979, %r923;
	ld.global.u32 	%r924, [%rd8+316];
	xor.b32  	%r978, %r978, %r924;
$L__BB0_111:
	add.s32 	%r1161, %r1161, 16;
	setp.ne.s32 	%p60, %r1161, 32;
	@%p60 bra 	$L__BB0_79;
	mad.lo.s32 	%r925, %r1155, -31, %r372;
	add.s32 	%r1155, %r925, 1;
	setp.ne.s32 	%p61, %r1155, 5;
	@%p61 bra 	$L__BB0_78;
	st.local.u32 	[%rd1+4], %r982;
	st.local.v2.u32 	[%rd1+8], {%r981, %r980};
	st.local.v2.u32 	[%rd1+16], {%r979, %r978};
$L__BB0_114:
	shr.u64 	%rd44, %rd3, 2;
	add.s32 	%r965, %r965, 1;
	setp.gt.u64 	%p62, %rd3, 3;
	@%p62 bra 	$L__BB0_2;
$L__BB0_115:
	setp.le.u64 	%p63, %rd16, %rd45;
	mov.b64 	%rd47, 0;
	@%p63 bra 	$L__BB0_118;
	ld.param.f64 	%fd16, [_Z18monte_carlo_kernelyddddPyy_param_4];
	ld.param.f64 	%fd15, [_Z18monte_carlo_kernelyddddPyy_param_2];
	sub.f64 	%fd1, %fd15, %fd3;
	sub.f64 	%fd2, %fd16, %fd5;
	mov.u32 	%r926, %ntid.x;
	mov.u32 	%r927, %nctaid.x;
	mul.lo.s32 	%r928, %r926, %r927;
	cvt.u64.u32 	%rd10, %r928;
	mov.b64 	%rd47, 0;
$L__BB0_117:
	mov.u32 	%r553, %r978;
	shr.u32 	%r929, %r982, 2;
	xor.b32  	%r930, %r929, %r982;
	shl.b32 	%r931, %r553, 4;
	shl.b32 	%r932, %r930, 1;
	xor.b32  	%r933, %r932, %r931;
	xor.b32  	%r934, %r933, %r930;
	xor.b32  	%r558, %r934, %r553;
	add.s32 	%r935, %r1252, %r558;
	add.s32 	%r936, %r935, 362437;
	shr.u32 	%r937, %r981, 2;
	xor.b32  	%r938, %r937, %r981;
	shl.b32 	%r939, %r558, 4;
	shl.b32 	%r940, %r938, 1;
	xor.b32  	%r941, %r940, %r939;
	xor.b32  	%r942, %r941, %r938;
	xor.b32  	%r559, %r942, %r558;
	add.s32 	%r943, %r1252, %r559;
	add.s32 	%r944, %r943, 724874;
	cvt.u64.u32 	%rd34, %r936;
	mul.wide.u32 	%rd35, %r944, 2097152;
	xor.b64  	%rd36, %rd35, %rd34;
	cvt.rn.f64.u64 	%fd7, %rd36;
	fma.rn.f64 	%fd8, %fd7, 0d3CA0000000000000, 0d3C90000000000000;
	fma.rn.f64 	%fd9, %fd1, %fd8, %fd3;
	shr.u32 	%r945, %r980, 2;
	xor.b32  	%r946, %r945, %r980;
	shl.b32 	%r947, %r559, 4;
	shl.b32 	%r948, %r946, 1;
	xor.b32  	%r949, %r948, %r947;
	xor.b32  	%r950, %r949, %r946;
	xor.b32  	%r560, %r950, %r559;
	add.s32 	%r951, %r1252, %r560;
	add.s32 	%r952, %r951, 1087311;
	shr.u32 	%r953, %r979, 2;
	xor.b32  	%r954, %r953, %r979;
	shl.b32 	%r955, %r560, 4;
	shl.b32 	%r956, %r954, 1;
	xor.b32  	%r957, %r956, %r955;
	xor.b32  	%r958, %r957, %r954;
	xor.b32  	%r978, %r958, %r560;
	add.s32 	%r1252, %r1252, 1449748;
	add.s32 	%r959, %r978, %r1252;
	cvt.u64.u32 	%rd37, %r952;
	mul.wide.u32 	%rd38, %r959, 2097152;
	xor.b64  	%rd39, %rd38, %rd37;
	cvt.rn.f64.u64 	%fd10, %rd39;
	fma.rn.f64 	%fd11, %fd10, 0d3CA0000000000000, 0d3C90000000000000;
	fma.rn.f64 	%fd12, %fd2, %fd11, %fd5;
	mul.f64 	%fd13, %fd12, %fd12;
	fma.rn.f64 	%fd14, %fd9, %fd9, %fd13;
	setp.le.f64 	%p64, %fd14, 0d3FF0000000000000;
	selp.u64 	%rd40, 1, 0, %p64;
	add.s64 	%rd47, %rd47, %rd40;
	add.s64 	%rd45, %rd45, %rd10;
	setp.lt.u64 	%p65, %rd45, %rd16;
	mov.u32 	%r979, %r560;
	mov.u32 	%r980, %r559;
	mov.u32 	%r981, %r558;
	mov.u32 	%r982, %r553;
	@%p65 bra 	$L__BB0_117;
$L__BB0_118:
	ld.param.u64 	%rd43, [_Z18monte_carlo_kernelyddddPyy_param_5];
	cvta.to.global.u64 	%rd41, %rd43;
	atom.global.add.u64 	%rd42, [%rd41], %rd47;
	ret;

}


// ===== COMPILED SASS (sm_100) =====

	.target	sm_100

	.elftype	@"ET_EXEC"


//--------------------- .note.nv.tkinfo           --------------------------
	.section	.note.nv.tkinfo,"",@"SHT_NOTE"
	.sectionflags	@"SHF_NOTE_NV_TKINFO"
	.tkinfo
        /*0018*/ 	.word	0x00000002
        /*0030*/ 	.string	""
        /*0030*/ 	.string	"ptxas"
        /*0030*/ 	.string	"Cuda compilation tools, release 13.0, V13.0.88"
        /*0030*/ 	.string	"Build cuda_13.0.r13.0/compiler.36424714_0"
        /*0030*/ 	.string	"-arch sm_100 -m 64 "



//--------------------- .note.nv.cuinfo           --------------------------
	.section	.note.nv.cuinfo,"",@"SHT_NOTE"
	.sectionflags	@"SHF_NOTE_NV_CUINFO"
        /*0018*/ 	.short	0x0002
        /*001a*/ 	.short	0x0064
        /*001c*/ 	.short	0x0082
	.zero		2


//--------------------- .nv.info                  --------------------------
	.section	.nv.info,"",@"SHT_CUDA_INFO"
	.align	4


	//----- nvinfo : EIATTR_REGCOUNT
	.align		4
        /*0000*/ 	.byte	0x04, 0x2f
        /*0002*/ 	.short	(.L_10 - .L_9)
	.align		4
.L_9:
        /*0004*/ 	.word	index@(_Z18monte_carlo_kernelyddddPyy)
        /*0008*/ 	.word	0x00000020


	//----- nvinfo : EIATTR_FRAME_SIZE
	.align		4
.L_10:
        /*000c*/ 	.byte	0x04, 0x11
        /*000e*/ 	.short	(.L_12 - .L_11)
	.align		4
.L_11:
        /*0010*/ 	.word	index@(_Z18monte_carlo_kernelyddddPyy)
        /*0014*/ 	.word	0x00000030


	//----- nvinfo : EIATTR_MIN_STACK_SIZE
	.align		4
.L_12:
        /*0018*/ 	.byte	0x04, 0x12
        /*001a*/ 	.short	(.L_14 - .L_13)
	.align		4
.L_13:
        /*001c*/ 	.word	index@(_Z18monte_carlo_kernelyddddPyy)
        /*0020*/ 	.word	0x00000030
.L_14:


//--------------------- .nv.compat                --------------------------
	.section	.nv.compat,"",@"SHT_CUDA_COMPAT_INFO"
	.align	4
        /*0000*/ 	.byte	0x02, 0x09, 0x00, 0x00, 0x02, 0x02, 0x01, 0x00, 0x02, 0x05, 0x05, 0x00, 0x03, 0x07, 0x01, 0x01
        /*0010*/ 	.byte	0x02, 0x03, 0x00, 0x00, 0x02, 0x06, 0x01, 0x00, 0x04, 0x0b, 0x08, 0x00, 0x01, 0x00, 0x00, 0x00
        /*0020*/ 	.byte	0x00, 0x00, 0x00, 0x00


//--------------------- .nv.info._Z18monte_carlo_kernelyddddPyy --------------------------
	.section	.nv.info._Z18monte_carlo_kernelyddddPyy,"",@"SHT_CUDA_INFO"
	.sectionflags	@""
	.align	4


	//----- nvinfo : EIATTR_CUDA_API_VERSION
	.align		4
        /*0000*/ 	.byte	0x04, 0x37
        /*0002*/ 	.short	(.L_16 - .L_15)
.L_15:
        /*0004*/ 	.word	0x00000082


	//----- nvinfo : EIATTR_KPARAM_INFO
	.align		4
.L_16:
        /*0008*/ 	.byte	0x04, 0x17
        /*000a*/ 	.short	(.L_18 - .L_17)
.L_17:
        /*000c*/ 	.word	0x00000000
        /*0010*/ 	.short	0x0006
        /*0012*/ 	.short	0x0030
        /*0014*/ 	.byte	0x00, 0xf0, 0x21, 0x00


	//----- nvinfo : EIATTR_KPARAM_INFO
	.align		4
.L_18:
        /*0018*/ 	.byte	0x04, 0x17
        /*001a*/ 	.short	(.L_20 - .L_19)
.L_19:
        /*001c*/ 	.word	0x00000000
        /*0020*/ 	.short	0x0005
        /*0022*/ 	.short	0x0028
        /*0024*/ 	.byte	0x00, 0xf5, 0x21, 0x00


	//----- nvinfo : EIATTR_KPARAM_INFO
	.align		4
.L_20:
        /*0028*/ 	.byte	0x04, 0x17
        /*002a*/ 	.short	(.L_22 - .L_21)
.L_21:
        /*002c*/ 	.word	0x00000000
        /*0030*/ 	.short	0x0004
        /*0032*/ 	.short	0x0020
        /*0034*/ 	.byte	0x00, 0xf0, 0x21, 0x00


	//----- nvinfo : EIATTR_KPARAM_INFO
	.align		4
.L_22:
        /*0038*/ 	.byte	0x04, 0x17
        /*003a*/ 	.short	(.L_24 - .L_23)
.L_23:
        /*003c*/ 	.word	0x00000000
        /*0040*/ 	.short	0x0003
        /*0042*/ 	.short	0x0018
        /*0044*/ 	.byte	0x00, 0xf0, 0x21, 0x00


	//----- nvinfo : EIATTR_KPARAM_INFO
	.align		4
.L_24:
        /*0048*/ 	.byte	0x04, 0x17
        /*004a*/ 	.short	(.L_26 - .L_25)
.L_25:
        /*004c*/ 	.word	0x00000000
        /*0050*/ 	.short	0x0002
        /*0052*/ 	.short	0x0010
        /*0054*/ 	.byte	0x00, 0xf0, 0x21, 0x00


	//----- nvinfo : EIATTR_KPARAM_INFO
	.align		4
.L_26:
        /*0058*/ 	.byte	0x04, 0x17
        /*005a*/ 	.short	(.L_28 - .L_27)
.L_27:
        /*005c*/ 	.word	0x00000000
        /*0060*/ 	.short	0x0001
        /*0062*/ 	.short	0x0008
        /*0064*/ 	.byte	0x00, 0xf0, 0x21, 0x00


	//----- nvinfo : EIATTR_KPARAM_INFO
	.align		4
.L_28:
        /*0068*/ 	.byte	0x04, 0x17
        /*006a*/ 	.short	(.L_30 - .L_29)
.L_29:
        /*006c*/ 	.word	0x00000000
        /*0070*/ 	.short	0x0000
        /*0072*/ 	.short	0x0000
        /*0074*/ 	.byte	0x00, 0xf0, 0x21, 0x00


	//----- nvinfo : EIATTR_SPARSE_MMA_MASK
	.align		4
.L_30:
        /*0078*/ 	.byte	0x03, 0x50
        /*007a*/ 	.short	0x0000


	//----- nvinfo : EIATTR_MAXREG_COUNT
	.align		4
        /*007c*/ 	.byte	0x03, 0x1b
        /*007e*/ 	.short	0x00ff


	//----- nvinfo : EIATTR_MERCURY_ISA_VERSION
	.align		4
        /*0080*/ 	.byte	0x03, 0x5f
        /*0082*/ 	.short	0x0101


	//----- nvinfo : EIATTR_VRC_CTA_INIT_COUNT
	.align		4
        /*0084*/ 	.byte	0x02, 0x4a
	.zero		1
	.zero		1


	//----- nvinfo : EIATTR_EXIT_INSTR_OFFSETS
	.align		4
        /*0088*/ 	.byte	0x04, 0x1c
        /*008a*/ 	.short	(.L_32 - .L_31)


	//   ....[0]....
.L_31:
        /*008c*/ 	.word	0x00002bc0


	//----- nvinfo : EIATTR_CRS_STACK_SIZE
	.align		4
.L_32:
        /*0090*/ 	.byte	0x04, 0x1e
        /*0092*/ 	.short	(.L_34 - .L_33)
.L_33:
        /*0094*/ 	.word	0x00000000


	//----- nvinfo : EIATTR_CBANK_PARAM_SIZE
	.align		4
.L_34:
        /*0098*/ 	.byte	0x03, 0x19
        /*009a*/ 	.short	0x0038


	//----- nvinfo : EIATTR_PARAM_CBANK
	.align		4
        /*009c*/ 	.byte	0x04, 0x0a
        /*009e*/ 	.short	(.L_36 - .L_35)
	.align		4
.L_35:
        /*00a0*/ 	.word	index@(.nv.constant0._Z18monte_carlo_kernelyddddPyy)
        /*00a4*/ 	.short	0x0380
        /*00a6*/ 	.short	0x0038


	//----- nvinfo : EIATTR_SW_WAR
	.align		4
.L_36:
        /*00a8*/ 	.byte	0x04, 0x36
        /*00aa*/ 	.short	(.L_38 - .L_37)
.L_37:
        /*00ac*/ 	.word	0x00000008
.L_38:


//--------------------- .nv.callgraph             --------------------------
	.section	.nv.callgraph,"",@"SHT_CUDA_CALLGRAPH"
	.align	4
	.sectionentsize	8
	.align		4
        /*0000*/ 	.word	0x00000000
	.align		4
        /*0004*/ 	.word	0xffffffff
	.align		4
        /*0008*/ 	.word	0x00000000
	.align		4
        /*000c*/ 	.word	0xfffffffe
	.align		4
        /*0010*/ 	.word	0x00000000
	.align		4
        /*0014*/ 	.word	0xfffffffd
	.align		4
        /*0018*/ 	.word	0x00000000
	.align		4
        /*001c*/ 	.word	0xfffffffc


//--------------------- .nv.constant4             --------------------------
	.section	.nv.constant4,"a",@progbits
	.align	8
	.align		8
.nv.constant4:
        /*0000*/ 	.dword	precalc_xorwow_matrix
	.align		8
        /*0008*/ 	.dword	precalc_xorwow_offset_matrix
	.align		8
        /*0010*/ 	.dword	mrg32k3aM1
	.align		8
        /*0018*/ 	.dword	mrg32k3aM2
	.align		8
        /*0020*/ 	.dword	mrg32k3aM1SubSeq
	.align		8
        /*0028*/ 	.dword	mrg32k3aM2SubSeq
	.align		8
        /*0030*/ 	.dword	mrg32k3aM1Seq
	.align		8
        /*0038*/ 	.dword	mrg32k3aM2Seq


//--------------------- .nv.constant3             --------------------------
	.section	.nv.constant3,"a",@progbits
	.align	8
.nv.constant3:
	.type		__cr_lgamma_table,@object
	.size		__cr_lgamma_table,(.L_8 - __cr_lgamma_table)
__cr_lgamma_table:
        /*0000*/ 	.byte	0x00, 0x00, 0x00, 0x00, 0x00, 0x00, 0x00, 0x00, 0x00, 0x00, 0x00, 0x00, 0x00, 0x00, 0x00, 0x00
        /*0010*/ 	.byte	0xef, 0x39, 0xfa, 0xfe, 0x42, 0x2e, 0xe6, 0x3f, 0x02, 0x20, 0x2a, 0xfa, 0x0b, 0xab, 0xfc, 0x3f
        /*0020*/ 	.byte	0xf9, 0x2c, 0x92, 0x7c, 0xa7, 0x6c, 0x09, 0x40, 0xc9, 0x79, 0x44, 0x3c, 0x64, 0x26, 0x13, 0x40
        /*0030*/ 	.byte	0xca, 0x01, 0xcf, 0x3a, 0x27, 0x51, 0x1a, 0x40, 0x30, 0xcc, 0x2d, 0xf3, 0xe1, 0x0c, 0x21, 0x40
        /*0040*/ 	.byte	0x0d, 0xb7, 0xfc, 0x82, 0x8e, 0x35, 0x25, 0x40
.L_8:


//--------------------- .text._Z18monte_carlo_kernelyddddPyy --------------------------
	.section	.text._Z18monte_carlo_kernelyddddPyy,"ax",@progbits
	.align	128
        .global         _Z18monte_carlo_kernelyddddPyy
        .type           _Z18monte_carlo_kernelyddddPyy,@function
        .size           _Z18monte_carlo_kernelyddddPyy,(.L_x_15 - _Z18monte_carlo_kernelyddddPyy)
        .other          _Z18monte_carlo_kernelyddddPyy,@"STO_CUDA_ENTRY STV_DEFAULT"
_Z18monte_carlo_kernelyddddPyy:
.text._Z18monte_carlo_kernelyddddPyy:
[----:B------:R-:W0:Y:S01]  /*0000*/  LDC R1, c[0x0][0x37c] ;  /* 0x0000df00ff017b82 */ /* 0x000e220000000800 */
[----:B------:R-:W1:Y:S07]  /*0010*/  S2R R0, SR_TID.X ;  /* 0x0000000000007919 */ /* 0x000e6e0000002100 */
[----:B------:R-:W1:Y:S01]  /*0020*/  S2UR UR4, SR_CTAID.X ;  /* 0x00000000000479c3 */ /* 0x000e620000002500 */
[----:B------:R-:W2:Y:S01]  /*0030*/  LDCU.64 UR6, c[0x0][0x3b0] ;  /* 0x00007600ff0677ac */ /* 0x000ea20008000a00 */
[----:B0-----:R-:W-:Y:S01]  /*0040*/  VIADD R1, R1, 0xffffffd0 ;  /* 0xffffffd001017836 */ /* 0x001fe20000000000 */
[----:B------:R-:W-:Y:S05]  /*0050*/  BSSY.RECONVERGENT B0, `(.L_x_0) ;  /* 0x0000266000007945 */ /* 0x000fea0003800200 */
[----:B------:R-:W1:Y:S02]  /*0060*/  LDC R5, c[0x0][0x360] ;  /* 0x0000d800ff057b82 */ /* 0x000e640000000800 */
[----:B-1----:R-:W-:-:S05]  /*0070*/  IMAD R5, R5, UR4, R0 ;  /* 0x0000000405057c24 */ /* 0x002fca000f8e0200 */
[----:B--2---:R-:W-:-:S04]  /*0080*/  IADD3 R0, P0, PT, R5, UR6, RZ ;  /* 0x0000000605007c10 */ /* 0x004fc8000ff1e0ff */
[----:B------:R-:W-:Y:S01]  /*0090*/  LOP3.LUT R0, R0, 0xaad26b49, RZ, 0x3c, !PT ;  /* 0xaad26b4900007812 */ /* 0x000fe200078e3cff */
[----:B------:R-:W-:Y:S01]  /*00a0*/  IMAD.X R2, RZ, RZ, UR7, P0 ;  /* 0x00000007ff027e24 */ /* 0x000fe200080e06ff */
[----:B------:R-:W-:Y:S01]  /*00b0*/  ISETP.NE.AND P0, PT, R5, RZ, PT ;  /* 0x000000ff0500720c */ /* 0x000fe20003f05270 */
[----:B------:R-:W0:Y:S02]  /*00c0*/  LDCU.64 UR6, c[0x0][0x358] ;  /* 0x00006b00ff0677ac */ /* 0x000e240008000a00 */
[----:B------:R-:W-:Y:S01]  /*00d0*/  IMAD R0, R0, 0x4182bed5, RZ ;  /* 0x4182bed500007824 */ /* 0x000fe200078e02ff */
[----:B------:R-:W-:-:S03]  /*00e0*/  LOP3.LUT R2, R2, 0xf7dcefdd, RZ, 0x3c, !PT ;  /* 0xf7dcefdd02027812 */ /* 0x000fc600078e3cff */
[C---:B------:R-:W-:Y:S01]  /*00f0*/  VIADD R3, R0.reuse, 0x75bcd15 ;  /* 0x075bcd1500037836 */ /* 0x040fe20000000000 */
[----:B------:R-:W-:Y:S01]  /*0100*/  LOP3.LUT R14, R0, 0x159a55e5, RZ, 0x3c, !PT ;  /* 0x159a55e5000e7812 */ /* 0x000fe200078e3cff */
[----:B------:R-:W-:Y:S02]  /*0110*/  IMAD R9, R2, -0x658354e5, RZ ;  /* 0x9a7cab1b02097824 */ /* 0x000fe400078e02ff */
[C---:B------:R-:W-:Y:S02]  /*0120*/  VIADD R7, R0.reuse, 0x583f19 ;  /* 0x00583f1900077836 */ /* 0x040fe40000000000 */
[C---:B------:R-:W-:Y:S01]  /*0130*/  VIADD R15, R9.reuse, 0x1f123bb5 ;  /* 0x1f123bb5090f7836 */ /* 0x040fe20000000000 */
[----:B------:R-:W-:Y:S01]  /*0140*/  IADD3 R2, PT, PT, R0, 0x64f0c9, R9 ;  /* 0x0064f0c900027810 */ /* 0x000fe20007ffe009 */
[----:B------:R-:W-:Y:S01]  /*0150*/  IMAD.MOV.U32 R0, RZ, RZ, RZ ;  /* 0x000000ffff007224 */ /* 0x000fe200078e00ff */
[----:B------:R-:W-:Y:S02]  /*0160*/  LOP3.LUT R6, R9, 0x5491333, RZ, 0x3c, !PT ;  /* 0x0549133309067812 */ /* 0x000fe400078e3cff */
[----:B------:R1:W-:Y:S04]  /*0170*/  STL.64 [R1+0x8], R14 ;  /* 0x0000080e01007387 */ /* 0x0003e80000100a00 */
[----:B------:R1:W-:Y:S04]  /*0180*/  STL.64 [R1], R2 ;  /* 0x0000000201007387 */ /* 0x0003e80000100a00 */
[----:B------:R1:W-:Y:S01]  /*0190*/  STL.64 [R1+0x10], R6 ;  /* 0x0000100601007387 */ /* 0x0003e20000100a00 */
[----:B0-----:R-:W-:Y:S05]  /*01a0*/  @!P0 BRA `(.L_x_1) ;  /* 0x0000002400408947 */ /* 0x001fea0003800000 */
[----:B------:R-:W-:Y:S02]  /*01b0*/  IMAD.MOV.U32 R12, RZ, RZ, RZ ;  /* 0x000000ffff0c7224 */ /* 0x000fe400078e00ff */
[----:B------:R-:W-:Y:S02]  /*01c0*/  IMAD.MOV.U32 R13, RZ, RZ, R5 ;  /* 0x000000ffff0d7224 */ /* 0x000fe400078e0005 */
[----:B------:R-:W-:-:S07]  /*01d0*/  IMAD.MOV.U32 R4, RZ, RZ, R0 ;  /* 0x000000ffff047224 */ /* 0x000fce00078e0000 */
.L_x_10:
[----:B------:R-:W-:Y:S01]  /*01e0*/  LOP3.LUT R21, R13, 0x3, RZ, 0xc0, !PT ;  /* 0x000000030d157812 */ /* 0x000fe200078ec0ff */
[----:B------:R-:W-:Y:S03]  /*01f0*/  BSSY.RECONVERGENT B1, `(.L_x_2) ;  /* 0x0000245000017945 */ /* 0x000fe60003800200 */
[----:B------:R-:W-:-:S04]  /*0200*/  ISETP.NE.U32.AND P0, PT, R21, RZ, PT ;  /* 0x000000ff1500720c */ /* 0x000fc80003f05070 */
[----:B------:R-:W-:-:S13]  /*0210*/  ISETP.NE.AND.EX P0, PT, RZ, RZ, PT, P0 ;  /* 0x000000ffff00720c */ /* 0x000fda0003f05300 */
[----:B0-23--:R-:W-:Y:S05]  /*0220*/  @!P0 BRA `(.L_x_3) ;  /* 0x0000002400048947 */ /* 0x00dfea0003800000 */
[----:B------:R-:W0:Y:S01]  /*0230*/  LDC.64 R8, c[0x4][RZ] ;  /* 0x01000000ff087b82 */ /* 0x000e220000000a00 */
[----:B------:R-:W-:Y:S01]  /*0240*/  IMAD.MOV.U32 R16, RZ, RZ, RZ ;  /* 0x000000ffff107224 */ /* 0x000fe200078e00ff */
[----:B-1----:R-:W-:Y:S02]  /*0250*/  CS2R R6, SRZ ;  /* 0x0000000000067805 */ /* 0x002fe4000001ff00 */
[----:B------:R-:W-:Y:S01]  /*0260*/  CS2R R14, SRZ ;  /* 0x00000000000e7805 */ /* 0x000fe2000001ff00 */
[----:B------:R-:W-:Y:S02]  /*0270*/  IMAD.MOV.U32 R3, RZ, RZ, RZ ;  /* 0x000000ffff037224 */ /* 0x000fe400078e00ff */
[----:B0-----:R-:W-:-:S07]  /*0280*/  IMAD.WIDE.U32 R8, R12, 0xc80, R8 ;  /* 0x00000c800c087825 */ /* 0x001fce00078e0008 */
.L_x_5:
[----:B------:R-:W-:-:S06]  /*0290*/  IMAD R17, R16, 0x4, R1 ;  /* 0x0000000410117824 */ /* 0x000fcc00078e0201 */
[----:B------:R-:W5:Y:S01]  /*02a0*/  LDL R17, [R17+0x4] ;  /* 0x0000040011117983 */ /* 0x000f620000100800 */
[----:B------:R-:W-:Y:S01]  /*02b0*/  IMAD.SHL.U32 R18, R16, 0x20, RZ ;  /* 0x0000002010127824 */ /* 0x000fe200078e00ff */
[----:B------:R-:W-:-:S06]  /*02c0*/  UMOV UR4, URZ ;  /* 0x000000ff00047c82 */ /* 0x000fcc0008000000 */
.L_x_4:
[----:B-----5:R-:W-:Y:S01]  /*02d0*/  SHF.R.U32.HI R24, RZ, UR4, R17 ;  /* 0x00000004ff187c19 */ /* 0x020fe20008011611 */
[----:B------:R-:W-:-:S03]  /*02e0*/  VIADD R10, R18, UR4 ;  /* 0x00000004120a7c36 */ /* 0x000fc60008000000 */
[----:B------:R-:W-:-:S04]  /*02f0*/  LOP3.LUT R11, R24, 0x1, RZ, 0xc0, !PT ;  /* 0x00000001180b7812 */ /* 0x000fc800078ec0ff */
[----:B------:R-:W-:Y:S01]  /*0300*/  ISETP.NE.U32.AND P0, PT, R11, 0x1, PT ;  /* 0x000000010b00780c */ /* 0x000fe20003f05070 */
[----:B------:R-:W-:-:S03]  /*0310*/  IMAD R11, R10, 0x5, RZ ;  /* 0x000000050a0b7824 */ /* 0x000fc600078e02ff */
[----:B------:R-:W-:Y:S01]  /*0320*/  R2P PR, R24, 0x7e ;  /* 0x0000007e18007804 */ /* 0x000fe20000000000 */
[----:B------:R-:W-:-:S08]  /*0330*/  IMAD.WIDE.U32 R10, R11, 0x4, R8 ;  /* 0x000000040b0a7825 */ /* 0x000fd000078e0008 */
[----:B------:R-:W2:Y:S04]  /*0340*/  @!P0 LDG.E R22, desc[UR6][R10.64+0x10] ;  /* 0x000010060a168981 */ /* 0x000ea8000c1e1900 */
[----:B------:R-:W3:Y:S04]  /*0350*/  @P1 LDG.E R26, desc[UR6][R10.64+0x24] ;  /* 0x000024060a1a1981 */ /* 0x000ee8000c1e1900 */
[----:B------:R-:W4:Y:S04]  /*0360*/  @P2 LDG.E R28, desc[UR6][R10.64+0x38] ;  /* 0x000038060a1c2981 */ /* 0x000f28000c1e1900 */
[----:B------:R-:W4:Y:S04]  /*0370*/  @!P0 LDG.E R20, desc[UR6][R10.64] ;  /* 0x000000060a148981 */ /* 0x000f28000c1e1900 */
[----:B------:R-:W4:Y:S04]  /*0380*/  @P3 LDG.E R19, desc[UR6][R10.64+0x4c] ;  /* 0x00004c060a133981 */ /* 0x000f28000c1e1900 */
[----:B------:R-:W4:Y:S04]  /*0390*/  @!P0 LDG.E R23, desc[UR6][R10.64+0xc] ;  /* 0x00000c060a178981 */ /* 0x000f28000c1e1900 */
[----:B------:R-:W4:Y:S01]  /*03a0*/  @P4 LDG.E R25, desc[UR6][R10.64+0x54] ;  /* 0x000054060a194981 */ /* 0x000f22000c1e1900 */
[----:B--2---:R-:W-:-:S03]  /*03b0*/  @!P0 LOP3.LUT R7, R7, R22, RZ, 0x3c, !PT ;  /* 0x0000001607078212 */ /* 0x004fc600078e3cff */
[----:B------:R-:W2:Y:S01]  /*03c0*/  @P4 LDG.E R22, desc[UR6][R10.64+0x60] ;  /* 0x000060060a164981 */ /* 0x000ea2000c1e1900 */
[----:B---3--:R-:W-:-:S03]  /*03d0*/  @P1 LOP3.LUT R7, R7, R26, RZ, 0x3c, !PT ;  /* 0x0000001a07071212 */ /* 0x008fc600078e3cff */
[----:B------:R-:W3:Y:S01]  /*03e0*/  @P5 LDG.E R26, desc[UR6][R10.64+0x74] ;  /* 0x000074060a1a5981 */ /* 0x000ee2000c1e1900 */
[----:B----4-:R-:W-:Y:S02]  /*03f0*/  @P2 LOP3.LUT R7, R7, R28, RZ, 0x3c, !PT ;  /* 0x0000001c07072212 */ /* 0x010fe400078e3cff */
[----:B------:R-:W-:Y:S02]  /*0400*/  @!P0 LOP3.LUT R3, R3, R20, RZ, 0x3c, !PT ;  /* 0x0000001403038212 */ /* 0x000fe400078e3cff */
[----:B------:R-:W4:Y:S01]  /*0410*/  @!P0 LDG.E R20, desc[UR6][R10.64+0x8] ;  /* 0x000008060a148981 */ /* 0x000f22000c1e1900 */
[----:B------:R-:W-:-:S03]  /*0420*/  @P3 LOP3.LUT R7, R7, R19, RZ, 0x3c, !PT ;  /* 0x0000001307073212 */ /* 0x000fc600078e3cff */
[----:B------:R-:W3:Y:S01]  /*0430*/  @!P0 LDG.E R19, desc[UR6][R10.64+0x4] ;  /* 0x000004060a138981 */ /* 0x000ee2000c1e1900 */
[----:B------:R-:W-:-:S03]  /*0440*/  @!P0 LOP3.LUT R6, R6, R23, RZ, 0x3c, !PT ;  /* 0x0000001706068212 */ /* 0x000fc600078e3cff */
[----:B------:R-:W3:Y:S01]  /*0450*/  @P1 LDG.E R23, desc[UR6][R10.64+0x20] ;  /* 0x000020060a171981 */ /* 0x000ee2000c1e1900 */
[----:B--2---:R-:W-:-:S03]  /*0460*/  @P4 LOP3.LUT R7, R7, R22, RZ, 0x3c, !PT ;  /* 0x0000001607074212 */ /* 0x004fc600078e3cff */
[----:B------:R-:W2:Y:S01]  /*0470*/  @P1 LDG.E R22, desc[UR6][R10.64+0x1c] ;  /* 0x00001c060a161981 */ /* 0x000ea2000c1e1900 */
[----:B----4-:R-:W-:-:S03]  /*0480*/  @!P0 LOP3.LUT R15, R15, R20, RZ, 0x3c, !PT ;  /* 0x000000140f0f8212 */ /* 0x010fc600078e3cff */
[----:B------:R-:W4:Y:S01]  /*0490*/  @P1 LDG.E R20, desc[UR6][R10.64+0x14] ;  /* 0x000014060a141981 */ /* 0x000f22000c1e1900 */
[----:B---3--:R-:W-:-:S03]  /*04a0*/  @!P0 LOP3.LUT R14, R14, R19, RZ, 0x3c, !PT ;  /* 0x000000130e0e8212 */ /* 0x008fc600078e3cff */
[----:B------:R-:W3:Y:S01]  /*04b0*/  @P1 LDG.E R19, desc[UR6][R10.64+0x18] ;  /* 0x000018060a131981 */ /* 0x000ee2000c1e1900 */
[----:B------:R-:W-:-:S03]  /*04c0*/  @P5 LOP3.LUT R7, R7, R26, RZ, 0x3c, !PT ;  /* 0x0000001a07075212 */ /* 0x000fc600078e3cff */
[----:B------:R-:W3:Y:S01]  /*04d0*/  @P6 LDG.E R26, desc[UR6][R10.64+0x88] ;  /* 0x000088060a1a6981 */ /* 0x000ee2000c1e1900 */
[----:B------:R-:W-:-:S03]  /*04e0*/  @P1 LOP3.LUT R6, R6, R23, RZ, 0x3c, !PT ;  /* 0x0000001706061212 */ /* 0x000fc600078e3cff */
[----:B------:R-:W3:Y:S01]  /*04f0*/  @P2 LDG.E R23, desc[UR6][R10.64+0x34] ;  /* 0x000034060a172981 */ /* 0x000ee2000c1e1900 */
[----:B--2---:R-:W-:-:S03]  /*0500*/  @P1 LOP3.LUT R15, R15, R22, RZ, 0x3c, !PT ;  /* 0x000000160f0f1212 */ /* 0x004fc600078e3cff */
[----:B------:R-:W2:Y:S01]  /*0510*/  @P2 LDG.E R22, desc[UR6][R10.64+0x30] ;  /* 0x000030060a162981 */ /* 0x000ea2000c1e1900 */
[----:B----4-:R-:W-:-:S03]  /*0520*/  @P1 LOP3.LUT R3, R3, R20, RZ, 0x3c, !PT ;  /* 0x0000001403031212 */ /* 0x010fc600078e3cff */
[----:B------:R-:W4:Y:S01]  /*0530*/  @P2 LDG.E R20, desc[UR6][R10.64+0x28] ;  /* 0x000028060a142981 */ /* 0x000f22000c1e1900 */
[----:B---3--:R-:W-:-:S03]  /*0540*/  @P1 LOP3.LUT R14, R14, R19, RZ, 0x3c, !PT ;  /* 0x000000130e0e1212 */ /* 0x008fc600078e3cff */
        /* <DEDUP_REMOVED lines=21> */
[----:B------:R-:W-:Y:S02]  /*06a0*/  @P4 LOP3.LUT R14, R14, R25, RZ, 0x3c, !PT ;  /* 0x000000190e0e4212 */ /* 0x000fe400078e3cff */
[----:B------:R-:W-:Y:S01]  /*06b0*/  LOP3.LUT P0, RZ, R24, 0x80, RZ, 0xc0, !PT ;  /* 0x0000008018ff7812 */ /* 0x000fe2000780c0ff */
        /* <DEDUP_REMOVED lines=20> */
[----:B------:R-:W-:Y:S02]  /*0800*/  @P0 LOP3.LUT R7, R7, R26, RZ, 0x3c, !PT ;  /* 0x0000001a07070212 */ /* 0x000fe400078e3cff */
[----:B------:R-:W-:Y:S02]  /*0810*/  @P0 LOP3.LUT R6, R6, R23, RZ, 0x3c, !PT ;  /* 0x0000001706060212 */ /* 0x000fe400078e3cff */
[----:B--2---:R-:W-:Y:S02]  /*0820*/  @P0 LOP3.LUT R15, R15, R22, RZ, 0x3c, !PT ;  /* 0x000000160f0f0212 */ /* 0x004fe400078e3cff */
[----:B----4-:R-:W-:Y:S02]  /*0830*/  @P0 LOP3.LUT R3, R3, R20, RZ, 0x3c, !PT ;  /* 0x0000001403030212 */ /* 0x010fe400078e3cff */
[----:B---3--:R-:W-:-:S02]  /*0840*/  @P0 LOP3.LUT R14, R14, R19, RZ, 0x3c, !PT ;  /* 0x000000130e0e0212 */ /* 0x008fc400078e3cff */
[----:B------:R-:W-:-:S13]  /*0850*/  R2P PR, R24.B1, 0x7f ;  /* 0x0000007f18007804 */ /* 0x000fda0000001000 */
[----:B------:R-:W2:Y:S04]  /*0860*/  @P0 LDG.E R20, desc[UR6][R10.64+0xa0] ;  /* 0x0000a0060a140981 */ /* 0x000ea8000c1e1900 */
[----:B------:R-:W3:Y:S04]  /*0870*/  @P0 LDG.E R22, desc[UR6][R10.64+0xa8] ;  /* 0x0000a8060a160981 */ /* 0x000ee8000c1e1900 */
[----:B------:R-:W4:Y:S04]  /*0880*/  @P0 LDG.E R19, desc[UR6][R10.64+0xa4] ;  /* 0x0000a4060a130981 */ /* 0x000f28000c1e1900 */
[----:B------:R-:W4:Y:S04]  /*0890*/  @P0 LDG.E R23, desc[UR6][R10.64+0xac] ;  /* 0x0000ac060a170981 */ /* 0x000f28000c1e1900 */
[----:B------:R-:W4:Y:S04]  /*08a0*/  @P1 LDG.E R26, desc[UR6][R10.64+0xbc] ;  /* 0x0000bc060a1a1981 */ /* 0x000f28000c1e1900 */
[----:B------:R-:W4:Y:S01]  /*08b0*/  @P1 LDG.E R25, desc[UR6][R10.64+0xb8] ;  /* 0x0000b8060a191981 */ /* 0x000f22000c1e1900 */
[----:B--2---:R-:W-:-:S03]  /*08c0*/  @P0 LOP3.LUT R3, R3, R20, RZ, 0x3c, !PT ;  /* 0x0000001403030212 */ /* 0x004fc600078e3cff */
[----:B------:R-:W2:Y:S01]  /*08d0*/  @P0 LDG.E R20, desc[UR6][R10.64+0xb0] ;  /* 0x0000b0060a140981 */ /* 0x000ea2000c1e1900 */
[----:B---3--:R-:W-:-:S03]  /*08e0*/  @P0 LOP3.LUT R15, R15, R22, RZ, 0x3c, !PT ;  /* 0x000000160f0f0212 */ /* 0x008fc600078e3cff */
[----:B------:R-:W3:Y:S01]  /*08f0*/  @P1 LDG.E R22, desc[UR6][R10.64+0xb4] ;  /* 0x0000b4060a161981 */ /* 0x000ee2000c1e1900 */
[----:B----4-:R-:W-:-:S03]  /*0900*/  @P0 LOP3.LUT R14, R14, R19, RZ, 0x3c, !PT ;  /* 0x000000130e0e0212 */ /* 0x010fc600078e3cff */
[----:B------:R-:W4:Y:S01]  /*0910*/  @P1 LDG.E R19, desc[UR6][R10.64+0xc0] ;  /* 0x0000c0060a131981 */ /* 0x000f22000c1e1900 */
[----:B------:R-:W-:-:S03]  /*0920*/  @P0 LOP3.LUT R6, R6, R23, RZ, 0x3c, !PT ;  /* 0x0000001706060212 */ /* 0x000fc600078e3cff */
[----:B------:R-:W4:Y:S01]  /*0930*/  @P2 LDG.E R23, desc[UR6][R10.64+0xcc] ;  /* 0x0000cc060a172981 */ /* 0x000f22000c1e1900 */
[----:B------:R-:W-:-:S03]  /*0940*/  @P1 LOP3.LUT R15, R15, R26, RZ, 0x3c, !PT ;  /* 0x0000001a0f0f1212 */ /* 0x000fc600078e3cff */
[----:B------:R-:W4:Y:S01]  /*0950*/  @P2 LDG.E R26, desc[UR6][R10.64+0xd0] ;  /* 0x0000d0060a1a2981 */ /* 0x000f22000c1e1900 */
[----:B--2---:R-:W-:Y:S02]  /*0960*/  @P0 LOP3.LUT R7, R7, R20, RZ, 0x3c, !PT ;  /* 0x0000001407070212 */ /* 0x004fe400078e3cff */
[----:B------:R-:W-:Y:S01]  /*0970*/  LOP3.LUT P0, RZ, R24, 0x8000, RZ, 0xc0, !PT ;  /* 0x0000800018ff7812 */ /* 0x000fe2000780c0ff */
[----:B------:R-:W2:Y:S01]  /*0980*/  @P2 LDG.E R20, desc[UR6][R10.64+0xd8] ;  /* 0x0000d8060a142981 */ /* 0x000ea2000c1e1900 */
[----:B---3--:R-:W-:-:S03]  /*0990*/  @P1 LOP3.LUT R3, R3, R22, RZ, 0x3c, !PT ;  /* 0x0000001603031212 */ /* 0x008fc600078e3cff */
[----:B------:R-:W3:Y:S04]  /*09a0*/  @P1 LDG.E R22, desc[UR6][R10.64+0xc4] ;  /* 0x0000c4060a161981 */ /* 0x000ee8000c1e1900 */
[----:B------:R-:W2:Y:S01]  /*09b0*/  @P2 LDG.E R24, desc[UR6][R10.64+0xc8] ;  /* 0x0000c8060a182981 */ /* 0x000ea2000c1e1900 */
[----:B------:R-:W-:Y:S02]  /*09c0*/  @P1 LOP3.LUT R14, R14, R25, RZ, 0x3c, !PT ;  /* 0x000000190e0e1212 */ /* 0x000fe400078e3cff */
[----:B----4-:R-:W-:Y:S01]  /*09d0*/  @P1 LOP3.LUT R6, R6, R19, RZ, 0x3c, !PT ;  /* 0x0000001306061212 */ /* 0x010fe200078e3cff */
[----:B------:R-:W4:Y:S01]  /*09e0*/  @P2 LDG.E R25, desc[UR6][R10.64+0xd4] ;  /* 0x0000d4060a192981 */ /* 0x000f22000c1e1900 */
[----:B------:R-:W-:-:S03]  /*09f0*/  @P2 LOP3.LUT R14, R14, R23, RZ, 0x3c, !PT ;  /* 0x000000170e0e2212 */ /* 0x000fc600078e3cff */
[----:B------:R-:W4:Y:S01]  /*0a00*/  @P3 LDG.E R19, desc[UR6][R10.64+0xe0] ;  /* 0x0000e0060a133981 */ /* 0x000f22000c1e1900 */
[----:B------:R-:W-:-:S03]  /*0a10*/  @P2 LOP3.LUT R15, R15, R26, RZ, 0x3c, !PT ;  /* 0x0000001a0f0f2212 */ /* 0x000fc600078e3cff */
[----:B------:R-:W4:Y:S04]  /*0a20*/  @P3 LDG.E R23, desc[UR6][R10.64+0xe8] ;  /* 0x0000e8060a173981 */ /* 0x000f28000c1e1900 */
[----:B------:R-:W4:Y:S01]  /*0a30*/  @P3 LDG.E R26, desc[UR6][R10.64+0xec] ;  /* 0x0000ec060a1a3981 */ /* 0x000f22000c1e1900 */
[----:B---3--:R-:W-:-:S03]  /*0a40*/  @P1 LOP3.LUT R7, R7, R22, RZ, 0x3c, !PT ;  /* 0x0000001607071212 */ /* 0x008fc600078e3cff */
[----:B------:R-:W3:Y:S01]  /*0a50*/  @P3 LDG.E R22, desc[UR6][R10.64+0xdc] ;  /* 0x0000dc060a163981 */ /* 0x000ee2000c1e1900 */
[----:B--2---:R-:W-:-:S03]  /*0a60*/  @P2 LOP3.LUT R3, R3, R24, RZ, 0x3c, !PT ;  /* 0x0000001803032212 */ /* 0x004fc600078e3cff */
[----:B------:R-:W2:Y:S01]  /*0a70*/  @P3 LDG.E R24, desc[UR6][R10.64+0xe4] ;  /* 0x0000e4060a183981 */ /* 0x000ea2000c1e1900 */
[----:B------:R-:W-:Y:S02]  /*0a80*/  @P2 LOP3.LUT R7, R7, R20, RZ, 0x3c, !PT ;  /* 0x0000001407072212 */ /* 0x000fe400078e3cff */
[----:B----4-:R-:W-:Y:S01]  /*0a90*/  @P2 LOP3.LUT R6, R6, R25, RZ, 0x3c, !PT ;  /* 0x0000001906062212 */ /* 0x010fe200078e3cff */
[----:B------:R-:W4:Y:S01]  /*0aa0*/  @P4 LDG.E R20, desc[UR6][R10.64+0xf0] ;  /* 0x0000f0060a144981 */ /* 0x000f22000c1e1900 */
[----:B------:R-:W-:-:S03]  /*0ab0*/  @P3 LOP3.LUT R14, R14, R19, RZ, 0x3c, !PT ;  /* 0x000000130e0e3212 */ /* 0x000fc600078e3cff */
        /* <DEDUP_REMOVED lines=10> */
[----:B----4-:R-:W-:-:S03]  /*0b60*/  @P4 LOP3.LUT R3, R3, R20, RZ, 0x3c, !PT ;  /* 0x0000001403034212 */ /* 0x010fc600078e3cff */
[----:B------:R-:W4:Y:S01]  /*0b70*/  @P5 LDG.E R20, desc[UR6][R10.64+0x10c] ;  /* 0x00010c060a145981 */ /* 0x000f22000c1e1900 */
[----:B------:R-:W-:-:S03]  /*0b80*/  @P4 LOP3.LUT R14, R14, R19, RZ, 0x3c, !PT ;  /* 0x000000130e0e4212 */ /* 0x000fc600078e3cff */
[----:B------:R-:W4:Y:S01]  /*0b90*/  @P5 LDG.E R19, desc[UR6][R10.64+0x110] ;  /* 0x000110060a135981 */ /* 0x000f22000c1e1900 */
[----:B------:R-:W-:-:S03]  /*0ba0*/  @P4 LOP3.LUT R6, R6, R23, RZ, 0x3c, !PT ;  /* 0x0000001706064212 */ /* 0x000fc600078e3cff */
[----:B------:R-:W4:Y:S01]  /*0bb0*/  @P6 LDG.E R23, desc[UR6][R10.64+0x11c] ;  /* 0x00011c060a176981 */ /* 0x000f22000c1e1900 */
[----:B------:R-:W-:-:S03]  /*0bc0*/  @P5 LOP3.LUT R3, R3, R26, RZ, 0x3c, !PT ;  /* 0x0000001a03035212 */ /* 0x000fc600078e3cff */
        /* <DEDUP_REMOVED lines=9> */
[----:B------:R-:W4:Y:S04]  /*0c60*/  @P6 LDG.E R19, desc[UR6][R10.64+0x124] ;  /* 0x000124060a136981 */ /* 0x000f28000c1e1900 */
[----:B------:R-:W4:Y:S01]  /*0c70*/  @P6 LDG.E R20, desc[UR6][R10.64+0x128] ;  /* 0x000128060a146981 */ /* 0x000f22000c1e1900 */
[----:B------:R-:W-:Y:S02]  /*0c80*/  @P6 LOP3.LUT R14, R14, R23, RZ, 0x3c, !PT ;  /* 0x000000170e0e6212 */ /* 0x000fe400078e3cff */
[----:B------:R-:W-:Y:S01]  /*0c90*/  @P6 LOP3.LUT R15, R15, R26, RZ, 0x3c, !PT ;  /* 0x0000001a0f0f6212 */ /* 0x000fe200078e3cff */
[----:B------:R-:W4:Y:S04]  /*0ca0*/  @P0 LDG.E R23, desc[UR6][R10.64+0x130] ;  /* 0x000130060a170981 */ /* 0x000f28000c1e1900 */
[----:B------:R-:W4:Y:S01]  /*0cb0*/  @P0 LDG.E R26, desc[UR6][R10.64+0x13c] ;  /* 0x00013c060a1a0981 */ /* 0x000f22000c1e1900 */
[----:B---3--:R-:W-:-:S03]  /*0cc0*/  @P5 LOP3.LUT R7, R7, R22, RZ, 0x3c, !PT ;  /* 0x0000001607075212 */ /* 0x008fc600078e3cff */
[----:B------:R-:W3:Y:S01]  /*0cd0*/  @P0 LDG.E R22, desc[UR6][R10.64+0x12c] ;  /* 0x00012c060a160981 */ /* 0x000ee2000c1e1900 */
[----:B--2---:R-:W-:-:S03]  /*0ce0*/  @P6 LOP3.LUT R3, R3, R24, RZ, 0x3c, !PT ;  /* 0x0000001803036212 */ /* 0x004fc600078e3cff */
[----:B------:R-:W2:Y:S01]  /*0cf0*/  @P0 LDG.E R24, desc[UR6][R10.64+0x134] ;  /* 0x000134060a180981 */ /* 0x000ea2000c1e1900 */
[----:B------:R-:W-:-:S04]  /*0d00*/  UIADD3 UR4, UPT, UPT, UR4, 0x10, URZ ;  /* 0x0000001004047890 */ /* 0x000fc8000fffe0ff */
[----:B------:R-:W-:Y:S01]  /*0d10*/  UISETP.NE.AND UP0, UPT, UR4, 0x20, UPT ;  /* 0x000000200400788c */ /* 0x000fe2000bf05270 */
[----:B----4-:R-:W-:Y:S02]  /*0d20*/  @P6 LOP3.LUT R6, R6, R19, RZ, 0x3c, !PT ;  /* 0x0000001306066212 */ /* 0x010fe400078e3cff */
[----:B------:R-:W-:Y:S02]  /*0d30*/  @P6 LOP3.LUT R7, R7, R20, RZ, 0x3c, !PT ;  /* 0x0000001407076212 */ /* 0x000fe400078e3cff */
[----:B------:R-:W-:Y:S02]  /*0d40*/  @P0 LOP3.LUT R6, R6, R25, RZ, 0x3c, !PT ;  /* 0x0000001906060212 */ /* 0x000fe400078e3cff */
[----:B------:R-:W-:Y:S02]  /*0d50*/  @P0 LOP3.LUT R14, R14, R23, RZ, 0x3c, !PT ;  /* 0x000000170e0e0212 */ /* 0x000fe400078e3cff */
[----:B------:R-:W-:Y:S02]  /*0d60*/  @P0 LOP3.LUT R7, R7, R26, RZ, 0x3c, !PT ;  /* 0x0000001a07070212 */ /* 0x000fe400078e3cff */
[----:B---3--:R-:W-:-:S02]  /*0d70*/  @P0 LOP3.LUT R3, R3, R22, RZ, 0x3c, !PT ;  /* 0x0000001603030212 */ /* 0x008fc400078e3cff */
[----:B--2---:R-:W-:Y:S01]  /*0d80*/  @P0 LOP3.LUT R15, R15, R24, RZ, 0x3c, !PT ;  /* 0x000000180f0f0212 */ /* 0x004fe200078e3cff */
[----:B------:R-:W-:Y:S06]  /*0d90*/  BRA.U UP0, `(.L_x_4) ;  /* 0xfffffff5004c7547 */ /* 0x000fec000b83ffff */
[----:B------:R-:W-:-:S05]  /*0da0*/  VIADD R16, R16, 0x1 ;  /* 0x0000000110107836 */ /* 0x000fca0000000000 */
[----:B------:R-:W-:-:S13]  /*0db0*/  ISETP.NE.AND P0, PT, R16, 0x5, PT ;  /* 0x000000051000780c */ /* 0x000fda0003f05270 */
[----:B------:R-:W-:Y:S05]  /*0dc0*/  @P0 BRA `(.L_x_5) ;  /* 0xfffffff400300947 */ /* 0x000fea000383ffff */
[----:B------:R0:W-:Y:S01]  /*0dd0*/  STL [R1+0x4], R3 ;  /* 0x0000040301007387 */ /* 0x0001e20000100800 */
[----:B------:R-:W-:-:S03]  /*0de0*/  ISETP.NE.U32.AND P0, PT, R21, 0x1, PT ;  /* 0x000000011500780c */ /* 0x000fc60003f05070 */
[----:B------:R0:W-:Y:S01]  /*0df0*/  STL.64 [R1+0x8], R14 ;  /* 0x0000080e01007387 */ /* 0x0001e20000100a00 */
[----:B------:R-:W-:-:S03]  /*0e00*/  ISETP.NE.AND.EX P0, PT, RZ, RZ, PT, P0 ;  /* 0x000000ffff00720c */ /* 0x000fc60003f05300 */
[----:B------:R0:W-:Y:S10]  /*0e10*/  STL.64 [R1+0x10], R6 ;  /* 0x0000100601007387 */ /* 0x0001f40000100a00 */
[----:B------:R-:W-:Y:S05]  /*0e20*/  @!P0 BRA `(.L_x_3) ;  /* 0x0000001800048947 */ /* 0x000fea0003800000 */
[----:B------:R-:W-:Y:S01]  /*0e30*/  UMOV UR4, URZ ;  /* 0x000000ff00047c82 */ /* 0x000fe20008000000 */
[----:B------:R-:W-:Y:S01]  /*0e40*/  UMOV UR5, URZ ;  /* 0x000000ff00057c82 */ /* 0x000fe20008000000 */
[----:B------:R-:W-:Y:S02]  /*0e50*/  IMAD.MOV.U32 R16, RZ, RZ, RZ ;  /* 0x000000ffff107224 */ /* 0x000fe400078e00ff */
[----:B0-----:R-:W-:Y:S02]  /*0e60*/  IMAD.MOV.U32 R3, RZ, RZ, RZ ;  /* 0x000000ffff037224 */ /* 0x001fe400078e00ff */
[----:B------:R-:W-:Y:S02]  /*0e70*/  IMAD.U32 R7, RZ, RZ, UR4 ;  /* 0x00000004ff077e24 */ /* 0x000fe4000f8e00ff */
[----:B------:R-:W-:Y:S02]  /*0e80*/  IMAD.U32 R6, RZ, RZ, UR5 ;  /* 0x00000005ff067e24 */ /* 0x000fe4000f8e00ff */
[----:B------:R-:W-:-:S02]  /*0e90*/  IMAD.U32 R15, RZ, RZ, UR4 ;  /* 0x00000004ff0f7e24 */ /* 0x000fc4000f8e00ff */
[----:B------:R-:W-:-:S07]  /*0ea0*/  IMAD.U32 R14, RZ, RZ, UR5 ;  /* 0x00000005ff0e7e24 */ /* 0x000fce000f8e00ff */
.L_x_7:
[----:B------:R-:W-:-:S06]  /*0eb0*/  IMAD R17, R16, 0x4, R1 ;  /* 0x0000000410117824 */ /* 0x000fcc00078e0201 */
[----:B------:R-:W5:Y:S01]  /*0ec0*/  LDL R17, [R17+0x4] ;  /* 0x0000040011117983 */ /* 0x000f620000100800 */
[----:B------:R-:W-:Y:S01]  /*0ed0*/  IMAD.SHL.U32 R18, R16, 0x20, RZ ;  /* 0x0000002010127824 */ /* 0x000fe200078e00ff */
[----:B------:R-:W-:-:S06]  /*0ee0*/  UMOV UR4, URZ ;  /* 0x000000ff00047c82 */ /* 0x000fcc0008000000 */
.L_x_6:
        /* <DEDUP_REMOVED lines=181> */
[----:B------:R-:W-:Y:S05]  /*1a40*/  @P0 BRA `(.L_x_3) ;  /* 0x0000000800fc0947 */ /* 0x000fea0003800000 */
[----:B------:R-:W-:Y:S01]  /*1a50*/  UMOV UR4, URZ ;  /* 0x000000ff00047c82 */ /* 0x000fe20008000000 */
[----:B------:R-:W-:Y:S01]  /*1a60*/  UMOV UR5, URZ ;  /* 0x000000ff00057c82 */ /* 0x000fe20008000000 */
[----:B------:R-:W-:Y:S02]  /*1a70*/  IMAD.MOV.U32 R16, RZ, RZ, RZ ;  /* 0x000000ffff107224 */ /* 0x000fe400078e00ff */
[----:B--2---:R-:W-:Y:S02]  /*1a80*/  IMAD.MOV.U32 R3, RZ, RZ, RZ ;  /* 0x000000ffff037224 */ /* 0x004fe400078e00ff */
[----:B------:R-:W-:Y:S02]  /*1a90*/  IMAD.U32 R7, RZ, RZ, UR4 ;  /* 0x00000004ff077e24 */ /* 0x000fe4000f8e00ff */
[----:B------:R-:W-:Y:S02]  /*1aa0*/  IMAD.U32 R6, RZ, RZ, UR5 ;  /* 0x00000005ff067e24 */ /* 0x000fe4000f8e00ff */
[----:B------:R-:W-:-:S02]  /*1ab0*/  IMAD.U32 R15, RZ, RZ, UR4 ;  /* 0x00000004ff0f7e24 */ /* 0x000fc4000f8e00ff */
[----:B------:R-:W-:-:S07]  /*1ac0*/  IMAD.U32 R14, RZ, RZ, UR5 ;  /* 0x00000005ff0e7e24 */ /* 0x000fce000f8e00ff */
.L_x_9:
[----:B------:R-:W-:-:S06]  /*1ad0*/  IMAD R17, R16, 0x4, R1 ;  /* 0x0000000410117824 */ /* 0x000fcc00078e0201 */
[----:B------:R-:W5:Y:S01]  /*1ae0*/  LDL R17, [R17+0x4] ;  /* 0x0000040011117983 */ /* 0x000f620000100800 */
[----:B------:R-:W-:Y:S01]  /*1af0*/  IMAD.SHL.U32 R18, R16, 0x20, RZ ;  /* 0x0000002010127824 */ /* 0x000fe200078e00ff */
[----:B------:R-:W-:-:S06]  /*1b00*/  UMOV UR4, URZ ;  /* 0x000000ff00047c82 */ /* 0x000fcc0008000000 */
.L_x_8:
        /* <DEDUP_REMOVED lines=10> */
[----:B------:R-:W4:Y:S04]  /*1bb0*/  @P3 LDG.E R26, desc[UR6][R10.64+0x4c] ;  /* 0x00004c060a1a3981 */ /* 0x000f28000c1e1900 */
[----:B------:R-:W4:Y:S04]  /*1bc0*/  @!P0 LDG.E R19, desc[UR6][R10.64+0x4] ;  /* 0x000004060a138981 */ /* 0x000f28000c1e1900 */
[----:B------:R-:W4:Y:S04]  /*1bd0*/  @!P0 LDG.E R21, desc[UR6][R10.64+0xc] ;  /* 0x00000c060a158981 */ /* 0x000f28000c1e1900 */
[----:B------:R-:W4:Y:S01]  /*1be0*/  @P3 LDG.E R25, desc[UR6][R10.64+0x40] ;  /* 0x000040060a193981 */ /* 0x000f22000c1e1900 */
[----:B--2---:R-:W-:-:S03]  /*1bf0*/  @!P0 LOP3.LUT R7, R7, R20, RZ, 0x3c, !PT ;  /* 0x0000001407078212 */ /* 0x004fc600078e3cff */
[----:B------:R-:W2:Y:S01]  /*1c00*/  @!P0 LDG.E R20, desc[UR6][R10.64] ;  /* 0x000000060a148981 */ /* 0x000ea2000c1e1900 */
[----:B---3--:R-:W-:-:S03]  /*1c10*/  @P1 LOP3.LUT R7, R7, R22, RZ, 0x3c, !PT ;  /* 0x0000001607071212 */ /* 0x008fc600078e3cff */
[----:B------:R-:W3:Y:S01]  /*1c20*/  @!P0 LDG.E R22, desc[UR6][R10.64+0x8] ;  /* 0x000008060a168981 */ /* 0x000ee2000c1e1900 */
[----:B----4-:R-:W-:-:S03]  /*1c30*/  @P2 LOP3.LUT R7, R7, R24, RZ, 0x3c, !PT ;  /* 0x0000001807072212 */ /* 0x010fc600078e3cff */
[----:B------:R-:W4:Y:S01]  /*1c40*/  @P4 LDG.E R24, desc[UR6][R10.64+0x60] ;  /* 0x000060060a184981 */ /* 0x000f22000c1e1900 */
[----:B------:R-:W-:-:S03]  /*1c50*/  @P3 LOP3.LUT R7, R7, R26, RZ, 0x3c, !PT ;  /* 0x0000001a07073212 */ /* 0x000fc600078e3cff */
[----:B------:R-:W4:Y:S01]  /*1c60*/  @P5 LDG.E R26, desc[UR6][R10.64+0x74] ;  /* 0x000074060a1a5981 */ /* 0x000f22000c1e1900 */
[----:B------:R-:W-:-:S03]  /*1c70*/  @!P0 LOP3.LUT R14, R14, R19, RZ, 0x3c, !PT ;  /* 0x000000130e0e8212 */ /* 0x000fc600078e3cff */
[----:B------:R-:W4:Y:S01]  /*1c80*/  @P1 LDG.E R19, desc[UR6][R10.64+0x18] ;  /* 0x000018060a131981 */ /* 0x000f22000c1e1900 */
[----:B------:R-:W-:-:S03]  /*1c90*/  @!P0 LOP3.LUT R6, R6, R21, RZ, 0x3c, !PT ;  /* 0x0000001506068212 */ /* 0x000fc600078e3cff */
[----:B------:R-:W4:Y:S01]  /*1ca0*/  @P1 LDG.E R21, desc[UR6][R10.64+0x20] ;  /* 0x000020060a151981 */ /* 0x000f22000c1e1900 */
[----:B--2---:R-:W-:-:S03]  /*1cb0*/  @!P0 LOP3.LUT R3, R3, R20, RZ, 0x3c, !PT ;  /* 0x0000001403038212 */ /* 0x004fc600078e3cff */
[----:B------:R-:W2:Y:S01]  /*1cc0*/  @P1 LDG.E R20, desc[UR6][R10.64+0x14] ;  /* 0x000014060a141981 */ /* 0x000ea2000c1e1900 */
[----:B---3--:R-:W-:-:S03]  /*1cd0*/  @!P0 LOP3.LUT R15, R15, R22, RZ, 0x3c, !PT ;  /* 0x000000160f0f8212 */ /* 0x008fc600078e3cff */
[----:B------:R-:W3:Y:S01]  /*1ce0*/  @P1 LDG.E R22, desc[UR6][R10.64+0x1c] ;  /* 0x00001c060a161981 */ /* 0x000ee2000c1e1900 */
[----:B----4-:R-:W-:-:S03]  /*1cf0*/  @P4 LOP3.LUT R7, R7, R24, RZ, 0x3c, !PT ;  /* 0x0000001807074212 */ /* 0x010fc600078e3cff */
[----:B------:R-:W4:Y:S01]  /*1d00*/  @P2 LDG.E R24, desc[UR6][R10.64+0x28] ;  /* 0x000028060a182981 */ /* 0x000f22000c1e1900 */
[----:B------:R-:W-:-:S03]  /*1d10*/  @P1 LOP3.LUT R14, R14, R19, RZ, 0x3c, !PT ;  /* 0x000000130e0e1212 */ /* 0x000fc600078e3cff */
[----:B------:R-:W4:Y:S01]  /*1d20*/  @P2 LDG.E R19, desc[UR6][R10.64+0x2c] ;  /* 0x00002c060a132981 */ /* 0x000f22000c1e1900 */
[----:B------:R-:W-:-:S03]  /*1d30*/  @P1 LOP3.LUT R6, R6, R21, RZ, 0x3c, !PT ;  /* 0x0000001506061212 */ /* 0x000fc600078e3cff */
        /* <DEDUP_REMOVED lines=9> */
[----:B------:R-:W-:Y:S02]  /*1dd0*/  @P2 LOP3.LUT R6, R6, R21, RZ, 0x3c, !PT ;  /* 0x0000001506062212 */ /* 0x000fe400078e3cff */
[----:B------:R-:W-:Y:S01]  /*1de0*/  @P3 LOP3.LUT R14, R14, R25, RZ, 0x3c, !PT ;  /* 0x000000190e0e3212 */ /* 0x000fe200078e3cff */
        /* <DEDUP_REMOVED lines=20> */
[----:B------:R-:W-:Y:S02]  /*1f30*/  LOP3.LUT P0, RZ, R23, 0x80, RZ, 0xc0, !PT ;  /* 0x0000008017ff7812 */ /* 0x000fe4000780c0ff */
[----:B------:R-:W-:Y:S02]  /*1f40*/  @P5 LOP3.LUT R7, R7, R26, RZ, 0x3c, !PT ;  /* 0x0000001a07075212 */ /* 0x000fe400078e3cff */
[----:B------:R-:W4:Y:S01]  /*1f50*/  @P6 LDG.E R26, desc[UR6][R10.64+0x88] ;  /* 0x000088060a1a6981 */ /* 0x000f22000c1e1900 */
[----:B------:R-:W-:-:S03]  /*1f60*/  @P5 LOP3.LUT R14, R14, R19, RZ, 0x3c, !PT ;  /* 0x000000130e0e5212 */ /* 0x000fc600078e3cff */
[----:B------:R-:W4:Y:S01]  /*1f70*/  @P6 LDG.E R19, desc[UR6][R10.64+0x84] ;  /* 0x000084060a136981 */ /* 0x000f22000c1e1900 */
[----:B------:R-:W-:-:S04]  /*1f80*/  @P5 LOP3.LUT R6, R6, R21, RZ, 0x3c, !PT ;  /* 0x0000001506065212 */ /* 0x000fc800078e3cff */
        /* <DEDUP_REMOVED lines=9> */
[----:B------:R-:W-:Y:S02]  /*2020*/  @P6 LOP3.LUT R7, R7, R26, RZ, 0x3c, !PT ;  /* 0x0000001a07076212 */ /* 0x000fe400078e3cff */
[----:B------:R-:W-:Y:S02]  /*2030*/  @P6 LOP3.LUT R6, R6, R19, RZ, 0x3c, !PT ;  /* 0x0000001306066212 */ /* 0x000fe400078e3cff */
[----:B------:R-:W-:Y:S02]  /*2040*/  @P0 LOP3.LUT R14, R14, R21, RZ, 0x3c, !PT ;  /* 0x000000150e0e0212 */ /* 0x000fe400078e3cff */
[----:B------:R-:W-:Y:S02]  /*2050*/  @P0 LOP3.LUT R6, R6, R25, RZ, 0x3c, !PT ;  /* 0x0000001906060212 */ /* 0x000fe400078e3cff */
[----:B--2---:R-:W-:Y:S02]  /*2060*/  @P0 LOP3.LUT R3, R3, R20, RZ, 0x3c, !PT ;  /* 0x0000001403030212 */ /* 0x004fe400078e3cff */
[----:B---3--:R-:W-:-:S02]  /*2070*/  @P0 LOP3.LUT R15, R15, R22, RZ, 0x3c, !PT ;  /* 0x000000160f0f0212 */ /* 0x008fc400078e3cff */
[----:B----4-:R-:W-:Y:S02]  /*2080*/  @P0 LOP3.LUT R7, R7, R24, RZ, 0x3c, !PT ;  /* 0x0000001807070212 */ /* 0x010fe400078e3cff */
[----:B------:R-:W-:-:S13]  /*2090*/  R2P PR, R23.B1, 0x7f ;  /* 0x0000007f17007804 */ /* 0x000fda0000001000 */
[----:B------:R-:W2:Y:S04]  /*20a0*/  @P0 LDG.E R22, desc[UR6][R10.64+0xa0] ;  /* 0x0000a0060a160981 */ /* 0x000ea8000c1e1900 */
[----:B------:R-:W3:Y:S04]  /*20b0*/  @P0 LDG.E R19, desc[UR6][R10.64+0xa4] ;  /* 0x0000a4060a130981 */ /* 0x000ee8000c1e1900 */
[----:B------:R-:W4:Y:S04]  /*20c0*/  @P0 LDG.E R21, desc[UR6][R10.64+0xac] ;  /* 0x0000ac060a150981 */ /* 0x000f28000c1e1900 */
        /* <DEDUP_REMOVED lines=14> */
[----:B------:R-:W-:Y:S02]  /*21b0*/  LOP3.LUT P0, RZ, R23, 0x8000, RZ, 0xc0, !PT ;  /* 0x0000800017ff7812 */ /* 0x000fe4000780c0ff */
        /* <DEDUP_REMOVED lines=22> */
[----:B------:R-:W-:Y:S01]  /*2320*/  @P2 LOP3.LUT R7, R7, R24, RZ, 0x3c, !PT ;  /* 0x0000001807072212 */ /* 0x000fe200078e3cff */
[----:B------:R-:W4:Y:S04]  /*2330*/  @P4 LDG.E R23, desc[UR6][R10.64+0xfc] ;  /* 0x0000fc060a174981 */ /* 0x000f28000c1e1900 */
        /* <DEDUP_REMOVED lines=12> */
[----:B------:R-:W3:Y:S01]  /*2400*/  @P5 LDG.E R23, desc[UR6][R10.64+0x110] ;  /* 0x000110060a175981 */ /* 0x000ee2000c1e1900 */
[----:B------:R-:W-:-:S03]  /*2410*/  @P4 LOP3.LUT R3, R3, R24, RZ, 0x3c, !PT ;  /* 0x0000001803034212 */ /* 0x000fc600078e3cff */
[----:B------:R-:W3:Y:S01]  /*2420*/  @P5 LDG.E R24, desc[UR6][R10.64+0x10c] ;  /* 0x00010c060a185981 */ /* 0x000ee2000c1e1900 */
[----:B------:R-:W-:-:S03]  /*2430*/  @P4 LOP3.LUT R7, R7, R20, RZ, 0x3c, !PT ;  /* 0x0000001407074212 */ /* 0x000fc600078e3cff */
[----:B------:R-:W3:Y:S01]  /*2440*/  @P6 LDG.E R20, desc[UR6][R10.64+0x120] ;  /* 0x000120060a146981 */ /* 0x000ee2000c1e1900 */
[----:B------:R-:W-:-:S03]  /*2450*/  @P5 LOP3.LUT R7, R7, R26, RZ, 0x3c, !PT ;  /* 0x0000001a07075212 */ /* 0x000fc600078e3cff */
[----:B------:R-:W3:Y:S01]  /*2460*/  @P0 LDG.E R26, desc[UR6][R10.64+0x134] ;  /* 0x000134060a1a0981 */ /* 0x000ee2000c1e1900 */
[----:B--2---:R-:W-:-:S03]  /*2470*/  @P5 LOP3.LUT R3, R3, R22, RZ, 0x3c, !PT ;  /* 0x0000001603035212 */ /* 0x004fc600078e3cff */
[----:B------:R-:W2:Y:S01]  /*2480*/  @P6 LDG.E R22, desc[UR6][R10.64+0x128] ;  /* 0x000128060a166981 */ /* 0x000ea2000c1e1900 */
[----:B------:R-:W-:-:S03]  /*2490*/  @P6 LOP3.LUT R3, R3, R28, RZ, 0x3c, !PT ;  /* 0x0000001c03036212 */ /* 0x000fc600078e3cff */
[----:B------:R-:W2:Y:S01]  /*24a0*/  @P0 LDG.E R28, desc[UR6][R10.64+0x13c] ;  /* 0x00013c060a1c0981 */ /* 0x000ea2000c1e1900 */
[----:B----4-:R-:W-:-:S03]  /*24b0*/  @P5 LOP3.LUT R14, R14, R21, RZ, 0x3c, !PT ;  /* 0x000000150e0e5212 */ /* 0x010fc600078e3cff */
[----:B------:R-:W4:Y:S01]  /*24c0*/  @P6 LDG.E R21, desc[UR6][R10.64+0x124] ;  /* 0x000124060a156981 */ /* 0x000f22000c1e1900 */
[----:B---3--:R-:W-:Y:S02]  /*24d0*/  @P5 LOP3.LUT R6, R6, R23, RZ, 0x3c, !PT ;  /* 0x0000001706065212 */ /* 0x008fe400078e3cff */
[----:B------:R-:W-:Y:S01]  /*24e0*/  @P6 LOP3.LUT R14, R14, R19, RZ, 0x3c, !PT ;  /* 0x000000130e0e6212 */ /* 0x000fe200078e3cff */
[----:B------:R-:W3:Y:S01]  /*24f0*/  @P0 LDG.E R23, desc[UR6][R10.64+0x138] ;  /* 0x000138060a170981 */ /* 0x000ee2000c1e1900 */
[----:B------:R-:W-:-:S03]  /*2500*/  @P5 LOP3.LUT R15, R15, R24, RZ, 0x3c, !PT ;  /* 0x000000180f0f5212 */ /* 0x000fc600078e3cff */
[----:B------:R-:W3:Y:S04]  /*2510*/  @P0 LDG.E R24, desc[UR6][R10.64+0x12c] ;  /* 0x00012c060a180981 */ /* 0x000ee8000c1e1900 */
[----:B------:R-:W3:Y:S01]  /*2520*/  @P0 LDG.E R19, desc[UR6][R10.64+0x130] ;  /* 0x000130060a130981 */ /* 0x000ee2000c1e1900 */
[----:B------:R-:W-:-:S04]  /*2530*/  UIADD3 UR4, UPT, UPT, UR4, 0x10, URZ ;  /* 0x0000001004047890 */ /* 0x000fc8000fffe0ff */
[----:B------:R-:W-:Y:S01]  /*2540*/  UISETP.NE.AND UP0, UPT, UR4, 0x20, UPT ;  /* 0x000000200400788c */ /* 0x000fe2000bf05270 */
[----:B------:R-:W-:-:S04]  /*2550*/  @P6 LOP3.LUT R15, R15, R20, RZ, 0x3c, !PT ;  /* 0x000000140f0f6212 */ /* 0x000fc800078e3cff */
[----:B------:R-:W-:Y:S02]  /*2560*/  @P0 LOP3.LUT R15, R15, R26, RZ, 0x3c, !PT ;  /* 0x0000001a0f0f0212 */ /* 0x000fe400078e3cff */
[----:B--2---:R-:W-:-:S04]  /*2570*/  @P6 LOP3.LUT R7, R7, R22, RZ, 0x3c, !PT ;  /* 0x0000001607076212 */ /* 0x004fc800078e3cff */
[----:B------:R-:W-:Y:S02]  /*2580*/  @P0 LOP3.LUT R7, R7, R28, RZ, 0x3c, !PT ;  /* 0x0000001c07070212 */ /* 0x000fe400078e3cff */
[----:B----4-:R-:W-:-:S04]  /*2590*/  @P6 LOP3.LUT R6, R6, R21, RZ, 0x3c, !PT ;  /* 0x0000001506066212 */ /* 0x010fc800078e3cff */
[----:B---3--:R-:W-:Y:S02]  /*25a0*/  @P0 LOP3.LUT R6, R6, R23, RZ, 0x3c, !PT ;  /* 0x0000001706060212 */ /* 0x008fe400078e3cff */
[----:B------:R-:W-:Y:S02]  /*25b0*/  @P0 LOP3.LUT R3, R3, R24, RZ, 0x3c, !PT ;  /* 0x0000001803030212 */ /* 0x000fe400078e3cff */
[----:B------:R-:W-:Y:S01]  /*25c0*/  @P0 LOP3.LUT R14, R14, R19, RZ, 0x3c, !PT ;  /* 0x000000130e0e0212 */ /* 0x000fe200078e3cff */
[----:B------:R-:W-:Y:S06]  /*25d0*/  BRA.U UP0, `(.L_x_8) ;  /* 0xfffffff5004c7547 */ /* 0x000fec000b83ffff */
[----:B------:R-:W-:-:S05]  /*25e0*/  VIADD R16, R16, 0x1 ;  /* 0x0000000110107836 */ /* 0x000fca0000000000 */
[----:B------:R-:W-:-:S13]  /*25f0*/  ISETP.NE.AND P0, PT, R16, 0x5, PT ;  /* 0x000000051000780c */ /* 0x000fda0003f05270 */
[----:B------:R-:W-:Y:S05]  /*2600*/  @P0 BRA `(.L_x_9) ;  /* 0xfffffff400300947 */ /* 0x000fea000383ffff */
[----:B------:R3:W-:Y:S04]  /*2610*/  STL [R1+0x4], R3 ;  /* 0x0000040301007387 */ /* 0x0007e80000100800 */
[----:B------:R3:W-:Y:S04]  /*2620*/  STL.64 [R1+0x8], R14 ;  /* 0x0000080e01007387 */ /* 0x0007e80000100a00 */
[----:B------:R3:W-:Y:S02]  /*2630*/  STL.64 [R1+0x10], R6 ;  /* 0x0000100601007387 */ /* 0x0007e40000100a00 */
.L_x_3:
[----:B------:R-:W-:Y:S05]  /*2640*/  BSYNC.RECONVERGENT B1 ;  /* 0x0000000000017941 */ /* 0x000fea0003800200 */
.L_x_2:
[C---:B------:R-:W-:Y:S01]  /*2650*/  ISETP.GT.U32.AND P0, PT, R13.reuse, 0x3, PT ;  /* 0x000000030d00780c */ /* 0x040fe20003f04070 */
[----:B------:R-:W-:Y:S01]  /*2660*/  VIADD R12, R12, 0x1 ;  /* 0x000000010c0c7836 */ /* 0x000fe20000000000 */
[--C-:B------:R-:W-:Y:S02]  /*2670*/  SHF.R.U64 R13, R13, 0x2, R4.reuse ;  /* 0x000000020d0d7819 */ /* 0x100fe40000001204 */
[----:B------:R-:W-:Y:S02]  /*2680*/  ISETP.GT.U32.AND.EX P0, PT, R4, RZ, PT, P0 ;  /* 0x000000ff0400720c */ /* 0x000fe40003f04100 */
[----:B------:R-:W-:-:S11]  /*2690*/  SHF.R.U32.HI R4, RZ, 0x2, R4 ;  /* 0x00000002ff047819 */ /* 0x000fd60000011604 */
[----:B------:R-:W-:Y:S05]  /*26a0*/  @P0 BRA `(.L_x_10) ;  /* 0xffffffd800cc0947 */ /* 0x000fea000383ffff */
.L_x_1:
[----:B------:R-:W-:Y:S05]  /*26b0*/  BSYNC.RECONVERGENT B0 ;  /* 0x0000000000007941 */ /* 0x000fea0003800200 */
.L_x_0:
[----:B------:R-:W4:Y:S01]  /*26c0*/  LDCU.64 UR8, c[0x0][0x380] ;  /* 0x00007000ff0877ac */ /* 0x000f220008000a00 */
[----:B------:R-:W-:Y:S01]  /*26d0*/  BSSY.RECONVERGENT B0, `(.L_x_11) ;  /* 0x000004b000007945 */ /* 0x000fe20003800200 */
[----:B------:R-:W-:Y:S02]  /*26e0*/  IMAD.MOV.U32 R4, RZ, RZ, RZ ;  /* 0x000000ffff047224 */ /* 0x000fe400078e00ff */
[----:B------:R-:W-:Y:S01]  /*26f0*/  IMAD.MOV.U32 R9, RZ, RZ, RZ ;  /* 0x000000ffff097224 */ /* 0x000fe200078e00ff */
[----:B----4-:R-:W-:-:S04]  /*2700*/  ISETP.GE.U32.AND P0, PT, R5, UR8, PT ;  /* 0x0000000805007c0c */ /* 0x010fc8000bf06070 */
[----:B------:R-:W-:-:S13]  /*2710*/  ISETP.GE.U32.AND.EX P0, PT, R0, UR9, PT, P0 ;  /* 0x0000000900007c0c */ /* 0x000fda000bf06100 */
[----:B------:R-:W-:Y:S05]  /*2720*/  @P0 BRA `(.L_x_12) ;  /* 0x0000000400140947 */ /* 0x000fea0003800000 */
[----:B------:R-:W4:Y:S01]  /*2730*/  LDC.64 R12, c[0x0][0x398] ;  /* 0x0000e600ff0c7b82 */ /* 0x000f220000000a00 */
[----:B------:R-:W5:Y:S01]  /*2740*/  LDCU UR4, c[0x0][0x360] ;  /* 0x00006c00ff0477ac */ /* 0x000f620008000800 */
[----:B------:R-:W-:Y:S02]  /*2750*/  IMAD.MOV.U32 R29, RZ, RZ, R14 ;  /* 0x000000ffff1d7224 */ /* 0x000fe400078e000e */
[----:B------:R-:W-:Y:S01]  /*2760*/  IMAD.MOV.U32 R25, RZ, RZ, R15 ;  /* 0x000000ffff197224 */ /* 0x000fe200078e000f */
[----:B------:R-:W4:Y:S01]  /*2770*/  LDCU.64 UR10, c[0x0][0x3a0] ;  /* 0x00007400ff0a77ac */ /* 0x000f220008000a00 */
[----:B------:R-:W-:Y:S02]  /*2780*/  IMAD.MOV.U32 R27, RZ, RZ, R6 ;  /* 0x000000ffff1b7224 */ /* 0x000fe400078e0006 */
[----:B------:R-:W0:Y:S01]  /*2790*/  LDC.64 R8, c[0x0][0x390] ;  /* 0x0000e400ff087b82 */ /* 0x000e220000000a00 */
[----:B------:R-:W-:-:S07]  /*27a0*/  IMAD.MOV.U32 R4, RZ, RZ, RZ ;  /* 0x000000ffff047224 */ /* 0x000fce00078e00ff */
[----:B------:R-:W0:Y:S08]  /*27b0*/  LDC.64 R10, c[0x0][0x388] ;  /* 0x0000e200ff0a7b82 */ /* 0x000e300000000a00 */
[----:B------:R-:W5:Y:S01]  /*27c0*/  LDC R18, c[0x0][0x370] ;  /* 0x0000dc00ff127b82 */ /* 0x000f620000000800 */
[----:B----4-:R-:W-:Y:S02]  /*27d0*/  DADD R16, -R12, UR10 ;  /* 0x0000000a0c107e29 */ /* 0x010fe40008000100 */
[----:B0123--:R-:W-:Y:S01]  /*27e0*/  DADD R14, R8, -R10 ;  /* 0x00000000080e7229 */ /* 0x00ffe2000000080a */
[----:B------:R-:W-:-:S02]  /*27f0*/  IMAD.MOV.U32 R8, RZ, RZ, R3 ;  /* 0x000000ffff087224 */ /* 0x000fc400078e0003 */
[----:B------:R-:W-:Y:S02]  /*2800*/  IMAD.MOV.U32 R9, RZ, RZ, RZ ;  /* 0x000000ffff097224 */ /* 0x000fe400078e00ff */
[----:B-----5:R-:W-:-:S07]  /*2810*/  IMAD R6, R18, UR4, RZ ;  /* 0x0000000412067c24 */ /* 0x020fce000f8e02ff */
.L_x_13:
[----:B------:R-:W-:Y:S02]  /*2820*/  SHF.R.U32.HI R3, RZ, 0x2, R8 ;  /* 0x00000002ff037819 */ /* 0x000fe40000011608 */
[----:B------:R-:W-:Y:S02]  /*2830*/  SHF.R.U32.HI R20, RZ, 0x2, R29 ;  /* 0x00000002ff147819 */ /* 0x000fe4000001161d */
[----:B------:R-:W-:Y:S01]  /*2840*/  LOP3.LUT R3, R3, R8, RZ, 0x3c, !PT ;  /* 0x0000000803037212 */ /* 0x000fe200078e3cff */
[----:B------:R-:W-:Y:S01]  /*2850*/  IMAD.SHL.U32 R8, R7, 0x10, RZ ;  /* 0x0000001007087824 */ /* 0x000fe200078e00ff */
[----:B------:R-:W-:Y:S02]  /*2860*/  LOP3.LUT R20, R20, R29, RZ, 0x3c, !PT ;  /* 0x0000001d14147212 */ /* 0x000fe400078e3cff */
[----:B------:R-:W-:Y:S01]  /*2870*/  IADD3 R5, P0, PT, R6, R5, RZ ;  /* 0x0000000506057210 */ /* 0x000fe20007f1e0ff */
[----:B------:R-:W-:-:S04]  /*2880*/  IMAD.SHL.U32 R18, R3, 0x2, RZ ;  /* 0x0000000203127824 */ /* 0x000fc800078e00ff */
[----:B------:R-:W-:Y:S01]  /*2890*/  IMAD.X R0, RZ, RZ, R0, P0 ;  /* 0x000000ffff007224 */ /* 0x000fe200000e0600 */
[----:B------:R-:W-:Y:S02]  /*28a0*/  LOP3.LUT R8, R3, R18, R8, 0x96, !PT ;  /* 0x0000001203087212 */ /* 0x000fe400078e9608 */
[----:B------:R-:W-:Y:S02]  /*28b0*/  SHF.R.U32.HI R18, RZ, 0x2, R25 ;  /* 0x00000002ff127819 */ /* 0x000fe40000011619 */
[----:B------:R-:W-:Y:S01]  /*28c0*/  LOP3.LUT R29, R8, R7, RZ, 0x3c, !PT ;  /* 0x00000007081d7212 */ /* 0x000fe200078e3cff */
[----:B------:R-:W-:Y:S01]  /*28d0*/  IMAD.SHL.U32 R8, R20, 0x2, RZ ;  /* 0x0000000214087824 */ /* 0x000fe200078e00ff */
[----:B------:R-:W-:Y:S02]  /*28e0*/  LOP3.LUT R18, R18, R25, RZ, 0x3c, !PT ;  /* 0x0000001912127212 */ /* 0x000fe400078e3cff */
[----:B------:R-:W-:Y:S01]  /*28f0*/  IADD3 R21, PT, PT, R2, 0x587c5, R29 ;  /* 0x000587c502157810 */ /* 0x000fe20007ffe01d */
[----:B------:R-:W-:Y:S01]  /*2900*/  IMAD.SHL.U32 R3, R29, 0x10, RZ ;  /* 0x000000101d037824 */ /* 0x000fe200078e00ff */
[----:B------:R-:W-:-:S04]  /*2910*/  ISETP.GE.U32.AND P0, PT, R5, UR8, PT ;  /* 0x0000000805007c0c */ /* 0x000fc8000bf06070 */
[----:B------:R-:W-:Y:S02]  /*2920*/  LOP3.LUT R8, R20, R8, R3, 0x96, !PT ;  /* 0x0000000814087212 */ /* 0x000fe400078e9603 */
[----:B------:R-:W-:Y:S02]  /*2930*/  SHF.R.U32.HI R20, RZ, 0x2, R27 ;  /* 0x00000002ff147819 */ /* 0x000fe4000001161b */
[----:B------:R-:W-:Y:S01]  /*2940*/  LOP3.LUT R25, R8, R29, RZ, 0x3c, !PT ;  /* 0x0000001d08197212 */ /* 0x000fe200078e3cff */
[----:B------:R-:W-:Y:S01]  /*2950*/  IMAD.SHL.U32 R8, R18, 0x2, RZ ;  /* 0x0000000212087824 */ /* 0x000fe200078e00ff */
[----:B------:R-:W-:Y:S02]  /*2960*/  LOP3.LUT R20, R20, R27, RZ, 0x3c, !PT ;  /* 0x0000001b14147212 */ /* 0x000fe400078e3cff */
[----:B------:R-:W-:Y:S01]  /*2970*/  ISETP.GE.U32.AND.EX P0, PT, R0, UR9, PT, P0 ;  /* 0x0000000900007c0c */ /* 0x000fe2000bf06100 */
[----:B------:R-:W-:-:S05]  /*2980*/  IMAD.SHL.U32 R3, R25, 0x10, RZ ;  /* 0x0000001019037824 */ /* 0x000fca00078e00ff */
[----:B------:R-:W-:Y:S01]  /*2990*/  LOP3.LUT R8, R18, R8, R3, 0x96, !PT ;  /* 0x0000000812087212 */ /* 0x000fe200078e9603 */
[----:B------:R-:W-:Y:S01]  /*29a0*/  IMAD.MOV.U32 R3, RZ, RZ, R7 ;  /* 0x000000ffff037224 */ /* 0x000fe200078e0007 */
[----:B------:R-:W-:Y:S02]  /*29b0*/  IADD3 R18, PT, PT, R2, 0xb0f8a, R25 ;  /* 0x000b0f8a02127810 */ /* 0x000fe40007ffe019 */
[----:B------:R-:W-:Y:S01]  /*29c0*/  LOP3.LUT R27, R8, R25, RZ, 0x3c, !PT ;  /* 0x00000019081b7212 */ /* 0x000fe200078e3cff */
[----:B------:R-:W-:-:S04]  /*29d0*/  IMAD.SHL.U32 R8, R20, 0x2, RZ ;  /* 0x0000000214087824 */ /* 0x000fc800078e00ff */
[----:B------:R-:W-:-:S05]  /*29e0*/  IMAD.SHL.U32 R19, R27, 0x10, RZ ;  /* 0x000000101b137824 */ /* 0x000fca00078e00ff */
[----:B------:R-:W-:Y:S01]  /*29f0*/  LOP3.LUT R8, R20, R8, R19, 0x96, !PT ;  /* 0x0000000814087212 */ /* 0x000fe200078e9613 */
[----:B------:R-:W-:Y:S01]  /*2a00*/  IMAD.MOV.U32 R20, RZ, RZ, 0x0 ;  /* 0x00000000ff147424 */ /* 0x000fe200078e00ff */
[C---:B------:R-:W-:Y:S01]  /*2a10*/  IADD3 R19, PT, PT, R2.reuse, 0x10974f, R27 ;  /* 0x0010974f02137810 */ /* 0x040fe20007ffe01b */
[----:B------:R-:W-:Y:S01]  /*2a20*/  VIADD R2, R2, 0x161f14 ;  /* 0x00161f1402027836 */ /* 0x000fe20000000000 */
[----:B------:R-:W-:Y:S01]  /*2a30*/  LOP3.LUT R7, R8, R27, RZ, 0x3c, !PT ;  /* 0x0000001b08077212 */ /* 0x000fe200078e3cff */
[----:B------:R-:W-:-:S04]  /*2a40*/  IMAD.MOV.U32 R8, RZ, RZ, R3 ;  /* 0x000000ffff087224 */ /* 0x000fc800078e0003 */
[----:B------:R-:W-:-:S04]  /*2a50*/  IMAD.IADD R22, R7, 0x1, R2 ;  /* 0x0000000107167824 */ /* 0x000fc800078e0202 */
[----:B------:R-:W-:-:S03]  /*2a60*/  IMAD.WIDE.U32 R22, R22, 0x200000, RZ ;  /* 0x0020000016167825 */ /* 0x000fc600078e00ff */
[----:B------:R-:W-:Y:S01]  /*2a70*/  LOP3.LUT R22, R22, R19, RZ, 0x3c, !PT ;  /* 0x0000001316167212 */ /* 0x000fe200078e3cff */
[----:B------:R-:W-:-:S05]  /*2a80*/  IMAD.WIDE.U32 R18, R18, 0x200000, RZ ;  /* 0x0020000012127825 */ /* 0x000fca00078e00ff */
[----:B------:R-:W0:Y:S01]  /*2a90*/  I2F.F64.U64 R22, R22 ;  /* 0x0000001600167312 */ /* 0x000e220000301800 */
[----:B------:R-:W-:Y:S01]  /*2aa0*/  LOP3.LUT R18, R18, R21, RZ, 0x3c, !PT ;  /* 0x0000001512127212 */ /* 0x000fe200078e3cff */
[----:B------:R-:W-:-:S06]  /*2ab0*/  IMAD.MOV.U32 R21, RZ, RZ, 0x3ca00000 ;  /* 0x3ca00000ff157424 */ /* 0x000fcc00078e00ff */
[----:B------:R-:W1:Y:S01]  /*2ac0*/  I2F.F64.U64 R18, R18 ;  /* 0x0000001200127312 */ /* 0x000e620000301800 */
[-C--:B0-----:R-:W-:Y:S02]  /*2ad0*/  DFMA R22, R22, R20.reuse, 5.5511151231257827021e-17 ;  /* 0x3c9000001616742b */ /* 0x081fe40000000014 */
[----:B-1----:R-:W-:-:S06]  /*2ae0*/  DFMA R20, R18, R20, 5.5511151231257827021e-17 ;  /* 0x3c9000001214742b */ /* 0x002fcc0000000014 */
[----:B------:R-:W-:Y:S02]  /*2af0*/  DFMA R22, R16, R22, R12 ;  /* 0x000000161016722b */ /* 0x000fe4000000000c */
[----:B------:R-:W-:-:S06]  /*2b00*/  DFMA R20, R14, R20, R10 ;  /* 0x000000140e14722b */ /* 0x000fcc000000000a */
[----:B------:R-:W-:-:S08]  /*2b10*/  DMUL R22, R22, R22 ;  /* 0x0000001616167228 */ /* 0x000fd00000000000 */
[----:B------:R-:W-:-:S08]  /*2b20*/  DFMA R20, R20, R20, R22 ;  /* 0x000000141414722b */ /* 0x000fd00000000016 */
[----:B------:R-:W-:-:S06]  /*2b30*/  DSETP.GTU.AND P1, PT, R20, 1, PT ;  /* 0x3ff000001400742a */ /* 0x000fcc0003f2c000 */
[----:B------:R-:W-:-:S04]  /*2b40*/  SEL R19, RZ, 0x1, P1 ;  /* 0x00000001ff137807 */ /* 0x000fc80000800000 */
[----:B------:R-:W-:-:S05]  /*2b50*/  IADD3 R4, P1, PT, R4, R19, RZ ;  /* 0x0000001304047210 */ /* 0x000fca0007f3e0ff */
[----:B------:R-:W-:Y:S01]  /*2b60*/  IMAD.X R9, RZ, RZ, R9, P1 ;  /* 0x000000ffff097224 */ /* 0x000fe200008e0609 */
[----:B------:R-:W-:Y:S07]  /*2b70*/  @!P0 BRA `(.L_x_13) ;  /* 0xfffffffc00288947 */ /* 0x000fee000383ffff */
.L_x_12:
[----:B------:R-:W-:Y:S05]  /*2b80*/  BSYNC.RECONVERGENT B0 ;  /* 0x0000000000007941 */ /* 0x000fea0003800200 */
.L_x_11:
[----:B0123--:R-:W0:Y:S01]  /*2b90*/  LDC.64 R2, c[0x0][0x3a8] ;  /* 0x0000ea00ff027b82 */ /* 0x00fe220000000a00 */
[----:B------:R-:W-:-:S05]  /*2ba0*/  IMAD.MOV.U32 R5, RZ, RZ, R9 ;  /* 0x000000ffff057224 */ /* 0x000fca00078e0009 */
[----:B0-----:R-:W-:Y:S01]  /*2bb0*/  REDG.E.ADD.64.STRONG.GPU desc[UR6][R2.64], R4 ;  /* 0x000000040200798e */ /* 0x001fe2000c12e506 */
[----:B------:R-:W-:Y:S05]  /*2bc0*/  EXIT ;  /* 0x000000000000794d */ /* 0x000fea0003800000 */
.L_x_14:
[----:B------:R-:W-:-:S00]  /*2bd0*/  BRA `(.L_x_14) ;  /* 0xfffffffc00fc7947 */ /* 0x000fc0000383ffff */
[----:B------:R-:W-:-:S00]  /*2be0*/  NOP ;  /* 0x0000000000007918 */ /* 0x000fc00000000000 */
        /* <DEDUP_REMOVED lines=9> */
.L_x_15:


//--------------------- .nv.global.init           --------------------------
	.section	.nv.global.init,"aw",@progbits
	.align	4
.nv.global.init:
	.type		mrg32k3aM1SubSeq,@object
	.size		mrg32k3aM1SubSeq,(mrg32k3aM2SubSeq - mrg32k3aM1SubSeq)
mrg32k3aM1SubSeq:
        /*0000*/ 	.byte	0x0b, 0xcc, 0xee, 0x04, 0x73, 0x29, 0x8b, 0x6f, 0xf6, 0x53, 0x03, 0xf6, 0x23, 0xf6, 0xea, 0xda
        /* <DEDUP_REMOVED lines=125> */
	.type		mrg32k3aM2SubSeq,@object
	.size		mrg32k3aM2SubSeq,(mrg32k3aM1 - mrg32k3aM2SubSeq)
mrg32k3aM2SubSeq:
        /* <DEDUP_REMOVED lines=126> */
	.type		mrg32k3aM1,@object
	.size		mrg32k3aM1,(mrg32k3aM1Seq - mrg32k3aM1)
mrg32k3aM1:
        /* <DEDUP_REMOVED lines=144> */
	.type		mrg32k3aM1Seq,@object
	.size		mrg32k3aM1Seq,(mrg32k3aM2 - mrg32k3aM1Seq)
mrg32k3aM1Seq:
        /* <DEDUP_REMOVED lines=144> */
	.type		mrg32k3aM2,@object
	.size		mrg32k3aM2,(mrg32k3aM2Seq - mrg32k3aM2)
mrg32k3aM2:
        /* <DEDUP_REMOVED lines=144> */
	.type		mrg32k3aM2Seq,@object
	.size		mrg32k3aM2Seq,(precalc_xorwow_matrix - mrg32k3aM2Seq)
mrg32k3aM2Seq:
        /* <DEDUP_REMOVED lines=144> */
	.type		precalc_xorwow_matrix,@object
	.size		precalc_xorwow_matrix,(precalc_xorwow_offset_matrix - precalc_xorwow_matrix)
precalc_xorwow_matrix:
        /* <DEDUP_REMOVED lines=6400> */
	.type		precalc_xorwow_offset_matrix,@object
	.size		precalc_xorwow_offset_matrix,(.L_1 - precalc_xorwow_offset_matrix)
precalc_xorwow_offset_matrix:
        /* <DEDUP_REMOVED lines=6400> */
.L_1:


//--------------------- .nv.shared.reserved.0     --------------------------
	.section	.nv.shared.reserved.0,"aw",@nobits
	.weak		__nv_reservedSMEM_offset_0_alias
	.size		__nv_reservedSMEM_offset_0_alias, 0, 64
	.other		__nv_reservedSMEM_offset_0_alias,@"STO_CUDA_RESERVED_SHARED STV_DEFAULT"
__nv_reservedSMEM_offset_0_alias:
	.zero		0
	.zero		64


//--------------------- .nv.constant0._Z18monte_carlo_kernelyddddPyy --------------------------
	.section	.nv.constant0._Z18monte_carlo_kernelyddddPyy,"a",@progbits
	.sectionflags	@""
	.align	4
.nv.constant0._Z18monte_carlo_kernelyddddPyy:
	.zero		952


//--------------------- SYMBOLS --------------------------

	.type		.nv.reservedSmem.offset0,@object
	.size		.nv.reservedSmem.offset0,0x4
